//
// Generated by NVIDIA NVVM Compiler
//
// Compiler Build ID: CL-36424714
// Cuda compilation tools, release 13.0, V13.0.88
// Based on NVVM 20.0.0
//

.version 9.0
.target sm_100
.address_size 64

	// .globl	qwen2vl_mrope_kernel

.visible .entry qwen2vl_mrope_kernel(
	.param .u64 .ptr .align 1 qwen2vl_mrope_kernel_param_0,
	.param .u64 .ptr .align 1 qwen2vl_mrope_kernel_param_1,
	.param .u64 .ptr .align 1 qwen2vl_mrope_kernel_param_2,
	.param .u64 .ptr .align 1 qwen2vl_mrope_kernel_param_3,
	.param .u32 qwen2vl_mrope_kernel_param_4,
	.param .u32 qwen2vl_mrope_kernel_param_5,
	.param .u32 qwen2vl_mrope_kernel_param_6,
	.param .u32 qwen2vl_mrope_kernel_param_7,
	.param .u32 qwen2vl_mrope_kernel_param_8,
	.param .u32 qwen2vl_mrope_kernel_param_9,
	.param .u32 qwen2vl_mrope_kernel_param_10,
	.param .u32 qwen2vl_mrope_kernel_param_11,
	.param .u32 qwen2vl_mrope_kernel_param_12,
	.param .u32 qwen2vl_mrope_kernel_param_13,
	.param .u8 qwen2vl_mrope_kernel_param_14
)
{
	.reg .pred 	%p<90>;
	.reg .b16 	%rs<4>;
	.reg .b32 	%r<131>;
	.reg .b32 	%f<477>;
	.reg .b64 	%rd<154>;

	ld.param.u64 	%rd81, [qwen2vl_mrope_kernel_param_2];
	ld.param.u64 	%rd82, [qwen2vl_mrope_kernel_param_3];
	ld.param.u32 	%r47, [qwen2vl_mrope_kernel_param_4];
	ld.param.u32 	%r48, [qwen2vl_mrope_kernel_param_5];
	ld.param.u32 	%r50, [qwen2vl_mrope_kernel_param_7];
	ld.param.u32 	%r51, [qwen2vl_mrope_kernel_param_8];
	ld.param.u32 	%r52, [qwen2vl_mrope_kernel_param_12];
	ld.param.u32 	%r53, [qwen2vl_mrope_kernel_param_13];
	mov.u32 	%r54, %ctaid.x;
	mov.u32 	%r55, %ntid.x;
	mov.u32 	%r56, %tid.x;
	mad.lo.s32 	%r1, %r54, %r55, %r56;
	mul.lo.s32 	%r2, %r48, %r47;
	setp.ge.s32 	%p1, %r1, %r2;
	@%p1 bra 	$L__BB0_181;
	ld.param.u32 	%r116, [qwen2vl_mrope_kernel_param_6];
	cvta.to.global.u64 	%rd83, %rd81;
	cvta.to.global.u64 	%rd84, %rd82;
	mul.lo.s32 	%r57, %r116, %r1;
	mul.lo.s32 	%r58, %r57, %r51;
	cvt.s64.s32 	%rd1, %r58;
	mul.lo.s32 	%r59, %r50, %r1;
	mul.lo.s32 	%r60, %r59, %r51;
	cvt.s64.s32 	%rd2, %r60;
	mul.lo.s32 	%r61, %r51, %r1;
	mul.wide.s32 	%rd85, %r61, 4;
	add.s64 	%rd3, %rd83, %rd85;
	mul.lo.s32 	%r62, %r51, %r2;
	mul.wide.s32 	%rd86, %r62, 4;
	add.s64 	%rd4, %rd3, %rd86;
	mul.lo.s32 	%r63, %r47, %r48;
	mul.lo.s32 	%r64, %r63, %r51;
	shl.b32 	%r65, %r64, 1;
	mul.wide.s32 	%rd87, %r65, 4;
	add.s64 	%rd5, %rd3, %rd87;
	add.s64 	%rd6, %rd84, %rd85;
	add.s64 	%rd7, %rd6, %rd86;
	add.s64 	%rd8, %rd6, %rd87;
	shr.u32 	%r66, %r51, 31;
	add.s32 	%r67, %r51, %r66;
	shr.s32 	%r3, %r67, 1;
	add.s32 	%r4, %r53, %r52;
	setp.lt.s32 	%p2, %r116, 1;
	setp.lt.s32 	%p3, %r51, 2;
	or.pred  	%p4, %p2, %p3;
	@%p4 bra 	$L__BB0_91;
	ld.param.s8 	%rs2, [qwen2vl_mrope_kernel_param_14];
	setp.ne.s16 	%p5, %rs2, 0;
	@%p5 bra 	$L__BB0_47;
	mov.b32 	%r119, 0;
	add.s32 	%r83, %r3, -1;
	and.b32  	%r87, %r3, 3;
	shl.b32 	%r90, %r3, 2;
$L__BB0_4:
	ld.param.u64 	%rd151, [qwen2vl_mrope_kernel_param_0];
	setp.lt.u32 	%p26, %r83, 3;
	mul.lo.s32 	%r84, %r119, %r51;
	cvt.u64.u32 	%rd107, %r84;
	add.s64 	%rd108, %rd107, %rd1;
	cvta.to.global.u64 	%rd109, %rd151;
	shl.b64 	%rd110, %rd108, 2;
	add.s64 	%rd9, %rd109, %rd110;
	mov.b32 	%r121, 0;
	@%p26 bra 	$L__BB0_27;
	mov.b32 	%r120, 0;
$L__BB0_6:
	mul.wide.u32 	%rd111, %r120, 4;
	add.s64 	%rd10, %rd9, %rd111;
	ld.global.f32 	%f1, [%rd10];
	add.s32 	%r86, %r120, %r3;
	mul.wide.u32 	%rd112, %r86, 4;
	add.s64 	%rd11, %rd9, %rd112;
	ld.global.f32 	%f2, [%rd11];
	setp.lt.s32 	%p27, %r120, %r52;
	add.s64 	%rd12, %rd3, %rd111;
	add.s64 	%rd13, %rd6, %rd111;
	add.s64 	%rd14, %rd4, %rd111;
	add.s64 	%rd15, %rd7, %rd111;
	add.s64 	%rd16, %rd5, %rd111;
	add.s64 	%rd17, %rd8, %rd111;
	@%p27 bra 	$L__BB0_10;
	setp.lt.s32 	%p28, %r120, %r4;
	@%p28 bra 	$L__BB0_9;
	ld.global.f32 	%f421, [%rd16];
	ld.global.f32 	%f422, [%rd17];
	bra.uni 	$L__BB0_11;
$L__BB0_9:
	ld.global.f32 	%f421, [%rd14];
	ld.global.f32 	%f422, [%rd15];
	bra.uni 	$L__BB0_11;
$L__BB0_10:
	ld.global.f32 	%f421, [%rd12];
	ld.global.f32 	%f422, [%rd13];
$L__BB0_11:
	mul.f32 	%f316, %f1, %f421;
	mul.f32 	%f317, %f2, %f422;
	sub.f32 	%f318, %f316, %f317;
	mul.f32 	%f319, %f1, %f422;
	fma.rn.f32 	%f320, %f2, %f421, %f319;
	st.global.f32 	[%rd10], %f318;
	st.global.f32 	[%rd11], %f320;
	add.s32 	%r7, %r120, 1;
	ld.global.f32 	%f11, [%rd10+4];
	ld.global.f32 	%f12, [%rd11+4];
	setp.lt.s32 	%p29, %r7, %r52;
	@%p29 bra 	$L__BB0_15;
	setp.lt.s32 	%p30, %r7, %r4;
	@%p30 bra 	$L__BB0_14;
	ld.global.f32 	%f423, [%rd16+4];
	ld.global.f32 	%f424, [%rd17+4];
	bra.uni 	$L__BB0_16;
$L__BB0_14:
	ld.global.f32 	%f423, [%rd14+4];
	ld.global.f32 	%f424, [%rd15+4];
	bra.uni 	$L__BB0_16;
$L__BB0_15:
	ld.global.f32 	%f423, [%rd12+4];
	ld.global.f32 	%f424, [%rd13+4];
$L__BB0_16:
	mul.f32 	%f321, %f11, %f423;
	mul.f32 	%f322, %f12, %f424;
	sub.f32 	%f323, %f321, %f322;
	mul.f32 	%f324, %f11, %f424;
	fma.rn.f32 	%f325, %f12, %f423, %f324;
	st.global.f32 	[%rd10+4], %f323;
	st.global.f32 	[%rd11+4], %f325;
	add.s32 	%r8, %r120, 2;
	ld.global.f32 	%f21, [%rd10+8];
	ld.global.f32 	%f22, [%rd11+8];
	setp.lt.s32 	%p31, %r8, %r52;
	@%p31 bra 	$L__BB0_20;
	setp.lt.s32 	%p32, %r8, %r4;
	@%p32 bra 	$L__BB0_19;
	ld.global.f32 	%f425, [%rd16+8];
	ld.global.f32 	%f426, [%rd17+8];
	bra.uni 	$L__BB0_21;
$L__BB0_19:
	ld.global.f32 	%f425, [%rd14+8];
	ld.global.f32 	%f426, [%rd15+8];
	bra.uni 	$L__BB0_21;
$L__BB0_20:
	ld.global.f32 	%f425, [%rd12+8];
	ld.global.f32 	%f426, [%rd13+8];
$L__BB0_21:
	mul.f32 	%f326, %f21, %f425;
	mul.f32 	%f327, %f22, %f426;
	sub.f32 	%f328, %f326, %f327;
	mul.f32 	%f329, %f21, %f426;
	fma.rn.f32 	%f330, %f22, %f425, %f329;
	st.global.f32 	[%rd10+8], %f328;
	st.global.f32 	[%rd11+8], %f330;
	add.s32 	%r9, %r120, 3;
	ld.global.f32 	%f31, [%rd10+12];
	ld.global.f32 	%f32, [%rd11+12];
	setp.lt.s32 	%p33, %r9, %r52;
	@%p33 bra 	$L__BB0_25;
	setp.lt.s32 	%p34, %r9, %r4;
	@%p34 bra 	$L__BB0_24;
	ld.global.f32 	%f427, [%rd16+12];
	ld.global.f32 	%f428, [%rd17+12];
	bra.uni 	$L__BB0_26;
$L__BB0_24:
	ld.global.f32 	%f427, [%rd14+12];
	ld.global.f32 	%f428, [%rd15+12];
	bra.uni 	$L__BB0_26;
$L__BB0_25:
	ld.global.f32 	%f427, [%rd12+12];
	ld.global.f32 	%f428, [%rd13+12];
$L__BB0_26:
	mul.f32 	%f331, %f31, %f427;
	mul.f32 	%f332, %f32, %f428;
	sub.f32 	%f333, %f331, %f332;
	mul.f32 	%f334, %f31, %f428;
	fma.rn.f32 	%f335, %f32, %f427, %f334;
	st.global.f32 	[%rd10+12], %f333;
	st.global.f32 	[%rd11+12], %f335;
	add.s32 	%r120, %r120, 4;
	and.b32  	%r121, %r3, 1073741820;
	setp.ne.s32 	%p35, %r120, %r121;
	@%p35 bra 	$L__BB0_6;
$L__BB0_27:
	setp.eq.s32 	%p36, %r87, 0;
	@%p36 bra 	$L__BB0_46;
	mul.wide.u32 	%rd113, %r121, 4;
	add.s64 	%rd18, %rd9, %rd113;
	ld.global.f32 	%f41, [%rd18];
	add.s32 	%r88, %r121, %r3;
	mul.wide.u32 	%rd114, %r88, 4;
	add.s64 	%rd19, %rd9, %rd114;
	ld.global.f32 	%f42, [%rd19];
	setp.lt.s32 	%p37, %r121, %r52;
	add.s64 	%rd20, %rd6, %rd113;
	add.s64 	%rd21, %rd4, %rd113;
	add.s64 	%rd22, %rd7, %rd113;
	add.s64 	%rd23, %rd5, %rd113;
	add.s64 	%rd24, %rd8, %rd113;
	@%p37 bra 	$L__BB0_32;
	setp.lt.s32 	%p38, %r121, %r4;
	@%p38 bra 	$L__BB0_31;
	ld.global.f32 	%f429, [%rd23];
	ld.global.f32 	%f430, [%rd24];
	bra.uni 	$L__BB0_33;
$L__BB0_31:
	ld.global.f32 	%f429, [%rd21];
	ld.global.f32 	%f430, [%rd22];
	bra.uni 	$L__BB0_33;
$L__BB0_32:
	add.s64 	%rd116, %rd3, %rd113;
	ld.global.f32 	%f429, [%rd116];
	ld.global.f32 	%f430, [%rd20];
$L__BB0_33:
	setp.eq.s32 	%p39, %r87, 1;
	mul.f32 	%f336, %f41, %f429;
	mul.f32 	%f337, %f42, %f430;
	sub.f32 	%f338, %f336, %f337;
	mul.f32 	%f339, %f41, %f430;
	fma.rn.f32 	%f340, %f42, %f429, %f339;
	st.global.f32 	[%rd18], %f338;
	st.global.f32 	[%rd19], %f340;
	@%p39 bra 	$L__BB0_46;
	ld.global.f32 	%f51, [%rd18+4];
	cvt.u64.u32 	%rd117, %r90;
	add.s64 	%rd25, %rd18, %rd117;
	ld.global.f32 	%f52, [%rd25+4];
	add.s32 	%r91, %r121, 1;
	setp.lt.s32 	%p40, %r91, %r52;
	@%p40 bra 	$L__BB0_38;
	setp.lt.s32 	%p41, %r91, %r4;
	@%p41 bra 	$L__BB0_37;
	ld.global.f32 	%f431, [%rd23+4];
	ld.global.f32 	%f432, [%rd24+4];
	bra.uni 	$L__BB0_39;
$L__BB0_37:
	ld.global.f32 	%f431, [%rd21+4];
	ld.global.f32 	%f432, [%rd22+4];
	bra.uni 	$L__BB0_39;
$L__BB0_38:
	add.s64 	%rd119, %rd3, %rd113;
	ld.global.f32 	%f431, [%rd119+4];
	add.s64 	%rd120, %rd6, %rd113;
	ld.global.f32 	%f432, [%rd120+4];
$L__BB0_39:
	and.b32  	%r93, %r3, 3;
	setp.eq.s32 	%p42, %r93, 2;
	mul.f32 	%f341, %f51, %f431;
	mul.f32 	%f342, %f52, %f432;
	sub.f32 	%f343, %f341, %f342;
	mul.f32 	%f344, %f51, %f432;
	fma.rn.f32 	%f345, %f52, %f431, %f344;
	st.global.f32 	[%rd18+4], %f343;
	st.global.f32 	[%rd25+4], %f345;
	add.s32 	%r13, %r121, 2;
	@%p42 bra 	$L__BB0_46;
	ld.global.f32 	%f61, [%rd18+8];
	ld.global.f32 	%f62, [%rd25+8];
	setp.lt.s32 	%p43, %r13, %r52;
	@%p43 bra 	$L__BB0_44;
	setp.lt.s32 	%p44, %r13, %r4;
	@%p44 bra 	$L__BB0_43;
	ld.global.f32 	%f433, [%rd23+8];
	ld.global.f32 	%f434, [%rd24+8];
	bra.uni 	$L__BB0_45;
$L__BB0_43:
	ld.global.f32 	%f433, [%rd21+8];
	ld.global.f32 	%f434, [%rd22+8];
	bra.uni 	$L__BB0_45;
$L__BB0_44:
	add.s64 	%rd122, %rd3, %rd113;
	ld.global.f32 	%f433, [%rd122+8];
	add.s64 	%rd123, %rd6, %rd113;
	ld.global.f32 	%f434, [%rd123+8];
$L__BB0_45:
	mul.f32 	%f346, %f61, %f433;
	mul.f32 	%f347, %f62, %f434;
	sub.f32 	%f348, %f346, %f347;
	mul.f32 	%f349, %f61, %f434;
	fma.rn.f32 	%f350, %f62, %f433, %f349;
	st.global.f32 	[%rd18+8], %f348;
	st.global.f32 	[%rd25+8], %f350;
$L__BB0_46:
	ld.param.u32 	%r118, [qwen2vl_mrope_kernel_param_6];
	add.s32 	%r119, %r119, 1;
	setp.eq.s32 	%p45, %r119, %r118;
	@%p45 bra 	$L__BB0_91;
	bra.uni 	$L__BB0_4;
$L__BB0_47:
	mov.b32 	%r122, 0;
	add.s32 	%r70, %r3, -1;
	and.b32  	%r74, %r3, 3;
	shl.b32 	%r77, %r3, 2;
$L__BB0_48:
	ld.param.u64 	%rd150, [qwen2vl_mrope_kernel_param_0];
	setp.lt.u32 	%p6, %r70, 3;
	mul.lo.s32 	%r71, %r122, %r51;
	cvt.u64.u32 	%rd88, %r71;
	add.s64 	%rd89, %rd88, %rd1;
	cvta.to.global.u64 	%rd90, %rd150;
	shl.b64 	%rd91, %rd89, 2;
	add.s64 	%rd26, %rd90, %rd91;
	mov.b32 	%r124, 0;
	@%p6 bra 	$L__BB0_71;
	mov.b32 	%r123, 0;
$L__BB0_50:
	mul.wide.u32 	%rd92, %r123, 4;
	add.s64 	%rd27, %rd26, %rd92;
	ld.global.f32 	%f71, [%rd27];
	add.s32 	%r73, %r123, %r3;
	mul.wide.u32 	%rd93, %r73, 4;
	add.s64 	%rd28, %rd26, %rd93;
	ld.global.f32 	%f72, [%rd28];
	setp.lt.s32 	%p7, %r123, %r52;
	add.s64 	%rd29, %rd3, %rd92;
	add.s64 	%rd30, %rd6, %rd92;
	add.s64 	%rd31, %rd4, %rd92;
	add.s64 	%rd32, %rd7, %rd92;
	add.s64 	%rd33, %rd5, %rd92;
	add.s64 	%rd34, %rd8, %rd92;
	@%p7 bra 	$L__BB0_54;
	setp.lt.s32 	%p8, %r123, %r4;
	@%p8 bra 	$L__BB0_53;
	ld.global.f32 	%f435, [%rd33];
	ld.global.f32 	%f436, [%rd34];
	bra.uni 	$L__BB0_55;
$L__BB0_53:
	ld.global.f32 	%f435, [%rd31];
	ld.global.f32 	%f436, [%rd32];
	bra.uni 	$L__BB0_55;
$L__BB0_54:
	ld.global.f32 	%f435, [%rd29];
	ld.global.f32 	%f436, [%rd30];
$L__BB0_55:
	mul.f32 	%f281, %f72, %f436;
	fma.rn.f32 	%f282, %f71, %f435, %f281;
	mul.f32 	%f283, %f72, %f435;
	mul.f32 	%f284, %f71, %f436;
	sub.f32 	%f285, %f283, %f284;
	st.global.f32 	[%rd27], %f282;
	st.global.f32 	[%rd28], %f285;
	add.s32 	%r17, %r123, 1;
	ld.global.f32 	%f81, [%rd27+4];
	ld.global.f32 	%f82, [%rd28+4];
	setp.lt.s32 	%p9, %r17, %r52;
	@%p9 bra 	$L__BB0_59;
	setp.lt.s32 	%p10, %r17, %r4;
	@%p10 bra 	$L__BB0_58;
	ld.global.f32 	%f437, [%rd33+4];
	ld.global.f32 	%f438, [%rd34+4];
	bra.uni 	$L__BB0_60;
$L__BB0_58:
	ld.global.f32 	%f437, [%rd31+4];
	ld.global.f32 	%f438, [%rd32+4];
	bra.uni 	$L__BB0_60;
$L__BB0_59:
	ld.global.f32 	%f437, [%rd29+4];
	ld.global.f32 	%f438, [%rd30+4];
$L__BB0_60:
	mul.f32 	%f286, %f82, %f438;
	fma.rn.f32 	%f287, %f81, %f437, %f286;
	mul.f32 	%f288, %f82, %f437;
	mul.f32 	%f289, %f81, %f438;
	sub.f32 	%f290, %f288, %f289;
	st.global.f32 	[%rd27+4], %f287;
	st.global.f32 	[%rd28+4], %f290;
	add.s32 	%r18, %r123, 2;
	ld.global.f32 	%f91, [%rd27+8];
	ld.global.f32 	%f92, [%rd28+8];
	setp.lt.s32 	%p11, %r18, %r52;
	@%p11 bra 	$L__BB0_64;
	setp.lt.s32 	%p12, %r18, %r4;
	@%p12 bra 	$L__BB0_63;
	ld.global.f32 	%f439, [%rd33+8];
	ld.global.f32 	%f440, [%rd34+8];
	bra.uni 	$L__BB0_65;
$L__BB0_63:
	ld.global.f32 	%f439, [%rd31+8];
	ld.global.f32 	%f440, [%rd32+8];
	bra.uni 	$L__BB0_65;
$L__BB0_64:
	ld.global.f32 	%f439, [%rd29+8];
	ld.global.f32 	%f440, [%rd30+8];
$L__BB0_65:
	mul.f32 	%f291, %f92, %f440;
	fma.rn.f32 	%f292, %f91, %f439, %f291;
	mul.f32 	%f293, %f92, %f439;
	mul.f32 	%f294, %f91, %f440;
	sub.f32 	%f295, %f293, %f294;
	st.global.f32 	[%rd27+8], %f292;
	st.global.f32 	[%rd28+8], %f295;
	add.s32 	%r19, %r123, 3;
	ld.global.f32 	%f101, [%rd27+12];
	ld.global.f32 	%f102, [%rd28+12];
	setp.lt.s32 	%p13, %r19, %r52;
	@%p13 bra 	$L__BB0_69;
	setp.lt.s32 	%p14, %r19, %r4;
	@%p14 bra 	$L__BB0_68;
	ld.global.f32 	%f441, [%rd33+12];
	ld.global.f32 	%f442, [%rd34+12];
	bra.uni 	$L__BB0_70;
$L__BB0_68:
	ld.global.f32 	%f441, [%rd31+12];
	ld.global.f32 	%f442, [%rd32+12];
	bra.uni 	$L__BB0_70;
$L__BB0_69:
	ld.global.f32 	%f441, [%rd29+12];
	ld.global.f32 	%f442, [%rd30+12];
$L__BB0_70:
	mul.f32 	%f296, %f102, %f442;
	fma.rn.f32 	%f297, %f101, %f441, %f296;
	mul.f32 	%f298, %f102, %f441;
	mul.f32 	%f299, %f101, %f442;
	sub.f32 	%f300, %f298, %f299;
	st.global.f32 	[%rd27+12], %f297;
	st.global.f32 	[%rd28+12], %f300;
	add.s32 	%r123, %r123, 4;
	and.b32  	%r124, %r3, 1073741820;
	setp.ne.s32 	%p15, %r123, %r124;
	@%p15 bra 	$L__BB0_50;
$L__BB0_71:
	setp.eq.s32 	%p16, %r74, 0;
	@%p16 bra 	$L__BB0_90;
	mul.wide.u32 	%rd94, %r124, 4;
	add.s64 	%rd35, %rd26, %rd94;
	ld.global.f32 	%f111, [%rd35];
	add.s32 	%r75, %r124, %r3;
	mul.wide.u32 	%rd95, %r75, 4;
	add.s64 	%rd36, %rd26, %rd95;
	ld.global.f32 	%f112, [%rd36];
	setp.lt.s32 	%p17, %r124, %r52;
	add.s64 	%rd37, %rd3, %rd94;
	add.s64 	%rd38, %rd6, %rd94;
	add.s64 	%rd39, %rd4, %rd94;
	add.s64 	%rd40, %rd7, %rd94;
	add.s64 	%rd41, %rd8, %rd94;
	@%p17 bra 	$L__BB0_76;
	setp.lt.s32 	%p18, %r124, %r4;
	@%p18 bra 	$L__BB0_75;
	add.s64 	%rd97, %rd5, %rd94;
	ld.global.f32 	%f443, [%rd97];
	ld.global.f32 	%f444, [%rd41];
	bra.uni 	$L__BB0_77;
$L__BB0_75:
	ld.global.f32 	%f443, [%rd39];
	ld.global.f32 	%f444, [%rd40];
	bra.uni 	$L__BB0_77;
$L__BB0_76:
	ld.global.f32 	%f443, [%rd37];
	ld.global.f32 	%f444, [%rd38];
$L__BB0_77:
	setp.eq.s32 	%p19, %r74, 1;
	mul.f32 	%f301, %f112, %f444;
	fma.rn.f32 	%f302, %f111, %f443, %f301;
	mul.f32 	%f303, %f112, %f443;
	mul.f32 	%f304, %f111, %f444;
	sub.f32 	%f305, %f303, %f304;
	st.global.f32 	[%rd35], %f302;
	st.global.f32 	[%rd36], %f305;
	@%p19 bra 	$L__BB0_90;
	ld.global.f32 	%f121, [%rd35+4];
	cvt.u64.u32 	%rd98, %r77;
	add.s64 	%rd42, %rd35, %rd98;
	ld.global.f32 	%f122, [%rd42+4];
	add.s32 	%r78, %r124, 1;
	setp.lt.s32 	%p20, %r78, %r52;
	@%p20 bra 	$L__BB0_82;
	setp.lt.s32 	%p21, %r78, %r4;
	@%p21 bra 	$L__BB0_81;
	add.s64 	%rd100, %rd5, %rd94;
	ld.global.f32 	%f445, [%rd100+4];
	ld.global.f32 	%f446, [%rd41+4];
	bra.uni 	$L__BB0_83;
$L__BB0_81:
	add.s64 	%rd102, %rd4, %rd94;
	ld.global.f32 	%f445, [%rd102+4];
	ld.global.f32 	%f446, [%rd40+4];
	bra.uni 	$L__BB0_83;
$L__BB0_82:
	ld.global.f32 	%f445, [%rd37+4];
	ld.global.f32 	%f446, [%rd38+4];
$L__BB0_83:
	and.b32  	%r80, %r3, 3;
	setp.eq.s32 	%p22, %r80, 2;
	mul.f32 	%f306, %f122, %f446;
	fma.rn.f32 	%f307, %f121, %f445, %f306;
	mul.f32 	%f308, %f122, %f445;
	mul.f32 	%f309, %f121, %f446;
	sub.f32 	%f310, %f308, %f309;
	st.global.f32 	[%rd35+4], %f307;
	st.global.f32 	[%rd42+4], %f310;
	add.s32 	%r23, %r124, 2;
	@%p22 bra 	$L__BB0_90;
	ld.global.f32 	%f131, [%rd35+8];
	ld.global.f32 	%f132, [%rd42+8];
	setp.lt.s32 	%p23, %r23, %r52;
	@%p23 bra 	$L__BB0_88;
	setp.lt.s32 	%p24, %r23, %r4;
	@%p24 bra 	$L__BB0_87;
	add.s64 	%rd104, %rd5, %rd94;
	ld.global.f32 	%f447, [%rd104+8];
	ld.global.f32 	%f448, [%rd41+8];
	bra.uni 	$L__BB0_89;
$L__BB0_87:
	add.s64 	%rd106, %rd4, %rd94;
	ld.global.f32 	%f447, [%rd106+8];
	ld.global.f32 	%f448, [%rd40+8];
	bra.uni 	$L__BB0_89;
$L__BB0_88:
	ld.global.f32 	%f447, [%rd37+8];
	ld.global.f32 	%f448, [%rd38+8];
$L__BB0_89:
	mul.f32 	%f311, %f132, %f448;
	fma.rn.f32 	%f312, %f131, %f447, %f311;
	mul.f32 	%f313, %f132, %f447;
	mul.f32 	%f314, %f131, %f448;
	sub.f32 	%f315, %f313, %f314;
	st.global.f32 	[%rd35+8], %f312;
	st.global.f32 	[%rd42+8], %f315;
$L__BB0_90:
	ld.param.u32 	%r117, [qwen2vl_mrope_kernel_param_6];
	add.s32 	%r122, %r122, 1;
	setp.ne.s32 	%p25, %r122, %r117;
	@%p25 bra 	$L__BB0_48;
$L__BB0_91:
	setp.lt.s32 	%p46, %r51, 2;
	setp.lt.s32 	%p47, %r50, 1;
	or.pred  	%p48, %p47, %p46;
	@%p48 bra 	$L__BB0_181;
	ld.param.s8 	%rs3, [qwen2vl_mrope_kernel_param_14];
	setp.ne.s16 	%p49, %rs3, 0;
	@%p49 bra 	$L__BB0_137;
	mov.b32 	%r125, 0;
	add.s32 	%r107, %r3, -1;
	and.b32  	%r111, %r3, 3;
$L__BB0_94:
	ld.param.u64 	%rd153, [qwen2vl_mrope_kernel_param_1];
	setp.lt.u32 	%p70, %r107, 3;
	mul.lo.s32 	%r108, %r125, %r51;
	cvt.u64.u32 	%rd137, %r108;
	add.s64 	%rd138, %rd137, %rd2;
	cvta.to.global.u64 	%rd139, %rd153;
	shl.b64 	%rd140, %rd138, 2;
	add.s64 	%rd43, %rd139, %rd140;
	mov.b32 	%r127, 0;
	@%p70 bra 	$L__BB0_117;
	mov.b32 	%r126, 0;
$L__BB0_96:
	mul.wide.u32 	%rd141, %r126, 4;
	add.s64 	%rd44, %rd43, %rd141;
	ld.global.f32 	%f141, [%rd44];
	add.s32 	%r110, %r126, %r3;
	mul.wide.u32 	%rd142, %r110, 4;
	add.s64 	%rd45, %rd43, %rd142;
	ld.global.f32 	%f142, [%rd45];
	setp.lt.s32 	%p71, %r126, %r52;
	add.s64 	%rd46, %rd3, %rd141;
	add.s64 	%rd47, %rd6, %rd141;
	add.s64 	%rd48, %rd4, %rd141;
	add.s64 	%rd49, %rd7, %rd141;
	add.s64 	%rd50, %rd5, %rd141;
	add.s64 	%rd51, %rd8, %rd141;
	@%p71 bra 	$L__BB0_100;
	setp.lt.s32 	%p72, %r126, %r4;
	@%p72 bra 	$L__BB0_99;
	ld.global.f32 	%f449, [%rd50];
	ld.global.f32 	%f450, [%rd51];
	bra.uni 	$L__BB0_101;
$L__BB0_99:
	ld.global.f32 	%f449, [%rd48];
	ld.global.f32 	%f450, [%rd49];
	bra.uni 	$L__BB0_101;
$L__BB0_100:
	ld.global.f32 	%f449, [%rd46];
	ld.global.f32 	%f450, [%rd47];
$L__BB0_101:
	mul.f32 	%f386, %f141, %f449;
	mul.f32 	%f387, %f142, %f450;
	sub.f32 	%f388, %f386, %f387;
	mul.f32 	%f389, %f141, %f450;
	fma.rn.f32 	%f390, %f142, %f449, %f389;
	st.global.f32 	[%rd44], %f388;
	st.global.f32 	[%rd45], %f390;
	add.s32 	%r27, %r126, 1;
	ld.global.f32 	%f151, [%rd44+4];
	ld.global.f32 	%f152, [%rd45+4];
	setp.lt.s32 	%p73, %r27, %r52;
	@%p73 bra 	$L__BB0_105;
	setp.lt.s32 	%p74, %r27, %r4;
	@%p74 bra 	$L__BB0_104;
	ld.global.f32 	%f451, [%rd50+4];
	ld.global.f32 	%f452, [%rd51+4];
	bra.uni 	$L__BB0_106;
$L__BB0_104:
	ld.global.f32 	%f451, [%rd48+4];
	ld.global.f32 	%f452, [%rd49+4];
	bra.uni 	$L__BB0_106;
$L__BB0_105:
	ld.global.f32 	%f451, [%rd46+4];
	ld.global.f32 	%f452, [%rd47+4];
$L__BB0_106:
	mul.f32 	%f391, %f151, %f451;
	mul.f32 	%f392, %f152, %f452;
	sub.f32 	%f393, %f391, %f392;
	mul.f32 	%f394, %f151, %f452;
	fma.rn.f32 	%f395, %f152, %f451, %f394;
	st.global.f32 	[%rd44+4], %f393;
	st.global.f32 	[%rd45+4], %f395;
	add.s32 	%r28, %r126, 2;
	ld.global.f32 	%f161, [%rd44+8];
	ld.global.f32 	%f162, [%rd45+8];
	setp.lt.s32 	%p75, %r28, %r52;
	@%p75 bra 	$L__BB0_110;
	setp.lt.s32 	%p76, %r28, %r4;
	@%p76 bra 	$L__BB0_109;
	ld.global.f32 	%f453, [%rd50+8];
	ld.global.f32 	%f454, [%rd51+8];
	bra.uni 	$L__BB0_111;
$L__BB0_109:
	ld.global.f32 	%f453, [%rd48+8];
	ld.global.f32 	%f454, [%rd49+8];
	bra.uni 	$L__BB0_111;
$L__BB0_110:
	ld.global.f32 	%f453, [%rd46+8];
	ld.global.f32 	%f454, [%rd47+8];
$L__BB0_111:
	mul.f32 	%f396, %f161, %f453;
	mul.f32 	%f397, %f162, %f454;
	sub.f32 	%f398, %f396, %f397;
	mul.f32 	%f399, %f161, %f454;
	fma.rn.f32 	%f400, %f162, %f453, %f399;
	st.global.f32 	[%rd44+8], %f398;
	st.global.f32 	[%rd45+8], %f400;
	add.s32 	%r29, %r126, 3;
	ld.global.f32 	%f171, [%rd44+12];
	ld.global.f32 	%f172, [%rd45+12];
	setp.lt.s32 	%p77, %r29, %r52;
	@%p77 bra 	$L__BB0_115;
	setp.lt.s32 	%p78, %r29, %r4;
	@%p78 bra 	$L__BB0_114;
	ld.global.f32 	%f455, [%rd50+12];
	ld.global.f32 	%f456, [%rd51+12];
	bra.uni 	$L__BB0_116;
$L__BB0_114:
	ld.global.f32 	%f455, [%rd48+12];
	ld.global.f32 	%f456, [%rd49+12];
	bra.uni 	$L__BB0_116;
$L__BB0_115:
	ld.global.f32 	%f455, [%rd46+12];
	ld.global.f32 	%f456, [%rd47+12];
$L__BB0_116:
	mul.f32 	%f401, %f171, %f455;
	mul.f32 	%f402, %f172, %f456;
	sub.f32 	%f403, %f401, %f402;
	mul.f32 	%f404, %f171, %f456;
	fma.rn.f32 	%f405, %f172, %f455, %f404;
	st.global.f32 	[%rd44+12], %f403;
	st.global.f32 	[%rd45+12], %f405;
	add.s32 	%r126, %r126, 4;
	and.b32  	%r127, %r3, 1073741820;
	setp.ne.s32 	%p79, %r126, %r127;
	@%p79 bra 	$L__BB0_96;
$L__BB0_117:
	setp.eq.s32 	%p80, %r111, 0;
	@%p80 bra 	$L__BB0_136;
	mul.wide.u32 	%rd143, %r127, 4;
	add.s64 	%rd52, %rd43, %rd143;
	ld.global.f32 	%f181, [%rd52];
	add.s32 	%r112, %r127, %r3;
	mul.wide.u32 	%rd144, %r112, 4;
	add.s64 	%rd53, %rd43, %rd144;
	ld.global.f32 	%f182, [%rd53];
	setp.lt.s32 	%p81, %r127, %r52;
	add.s64 	%rd54, %rd3, %rd143;
	add.s64 	%rd55, %rd6, %rd143;
	add.s64 	%rd56, %rd4, %rd143;
	add.s64 	%rd57, %rd7, %rd143;
	add.s64 	%rd58, %rd5, %rd143;
	add.s64 	%rd59, %rd8, %rd143;
	@%p81 bra 	$L__BB0_122;
	setp.lt.s32 	%p82, %r127, %r4;
	@%p82 bra 	$L__BB0_121;
	ld.global.f32 	%f457, [%rd58];
	ld.global.f32 	%f458, [%rd59];
	bra.uni 	$L__BB0_123;
$L__BB0_121:
	ld.global.f32 	%f457, [%rd56];
	ld.global.f32 	%f458, [%rd57];
	bra.uni 	$L__BB0_123;
$L__BB0_122:
	ld.global.f32 	%f457, [%rd54];
	ld.global.f32 	%f458, [%rd55];
$L__BB0_123:
	setp.eq.s32 	%p83, %r111, 1;
	mul.f32 	%f406, %f181, %f457;
	mul.f32 	%f407, %f182, %f458;
	sub.f32 	%f408, %f406, %f407;
	mul.f32 	%f409, %f181, %f458;
	fma.rn.f32 	%f410, %f182, %f457, %f409;
	st.global.f32 	[%rd52], %f408;
	st.global.f32 	[%rd53], %f410;
	add.s32 	%r33, %r127, 1;
	@%p83 bra 	$L__BB0_136;
	ld.global.f32 	%f191, [%rd52+4];
	shl.b32 	%r114, %r3, 2;
	cvt.u64.u32 	%rd145, %r114;
	add.s64 	%rd60, %rd52, %rd145;
	ld.global.f32 	%f192, [%rd60+4];
	setp.lt.s32 	%p84, %r33, %r52;
	@%p84 bra 	$L__BB0_128;
	setp.lt.s32 	%p85, %r33, %r4;
	@%p85 bra 	$L__BB0_127;
	ld.global.f32 	%f459, [%rd58+4];
	ld.global.f32 	%f460, [%rd59+4];
	bra.uni 	$L__BB0_129;
$L__BB0_127:
	ld.global.f32 	%f459, [%rd56+4];
	ld.global.f32 	%f460, [%rd57+4];
	bra.uni 	$L__BB0_129;
$L__BB0_128:
	ld.global.f32 	%f459, [%rd54+4];
	ld.global.f32 	%f460, [%rd55+4];
$L__BB0_129:
	setp.eq.s32 	%p86, %r111, 2;
	mul.f32 	%f411, %f191, %f459;
	mul.f32 	%f412, %f192, %f460;
	sub.f32 	%f413, %f411, %f412;
	mul.f32 	%f414, %f191, %f460;
	fma.rn.f32 	%f415, %f192, %f459, %f414;
	st.global.f32 	[%rd52+4], %f413;
	st.global.f32 	[%rd60+4], %f415;
	add.s32 	%r34, %r127, 2;
	@%p86 bra 	$L__BB0_136;
	ld.global.f32 	%f201, [%rd52+8];
	ld.global.f32 	%f202, [%rd60+8];
	setp.lt.s32 	%p87, %r34, %r52;
	@%p87 bra 	$L__BB0_134;
	setp.lt.s32 	%p88, %r34, %r4;
	@%p88 bra 	$L__BB0_133;
	ld.global.f32 	%f461, [%rd58+8];
	ld.global.f32 	%f462, [%rd59+8];
	bra.uni 	$L__BB0_135;
$L__BB0_133:
	ld.global.f32 	%f461, [%rd56+8];
	ld.global.f32 	%f462, [%rd57+8];
	bra.uni 	$L__BB0_135;
$L__BB0_134:
	ld.global.f32 	%f461, [%rd54+8];
	ld.global.f32 	%f462, [%rd55+8];
$L__BB0_135:
	mul.f32 	%f416, %f201, %f461;
	mul.f32 	%f417, %f202, %f462;
	sub.f32 	%f418, %f416, %f417;
	mul.f32 	%f419, %f201, %f462;
	fma.rn.f32 	%f420, %f202, %f461, %f419;
	st.global.f32 	[%rd52+8], %f418;
	st.global.f32 	[%rd60+8], %f420;
$L__BB0_136:
	add.s32 	%r125, %r125, 1;
	setp.eq.s32 	%p89, %r125, %r50;
	@%p89 bra 	$L__BB0_181;
	bra.uni 	$L__BB0_94;
$L__BB0_137:
	mov.b32 	%r128, 0;
	add.s32 	%r96, %r3, -1;
	and.b32  	%r100, %r3, 3;
$L__BB0_138:
	ld.param.u64 	%rd152, [qwen2vl_mrope_kernel_param_1];
	setp.lt.u32 	%p50, %r96, 3;
	mul.lo.s32 	%r97, %r128, %r51;
	cvt.u64.u32 	%rd124, %r97;
	add.s64 	%rd125, %rd124, %rd2;
	cvta.to.global.u64 	%rd126, %rd152;
	shl.b64 	%rd127, %rd125, 2;
	add.s64 	%rd61, %rd126, %rd127;
	mov.b32 	%r130, 0;
	@%p50 bra 	$L__BB0_161;
	mov.b32 	%r129, 0;
$L__BB0_140:
	mul.wide.u32 	%rd128, %r129, 4;
	add.s64 	%rd62, %rd61, %rd128;
	ld.global.f32 	%f211, [%rd62];
	add.s32 	%r99, %r129, %r3;
	mul.wide.u32 	%rd129, %r99, 4;
	add.s64 	%rd63, %rd61, %rd129;
	ld.global.f32 	%f212, [%rd63];
	setp.lt.s32 	%p51, %r129, %r52;
	add.s64 	%rd64, %rd3, %rd128;
	add.s64 	%rd65, %rd6, %rd128;
	add.s64 	%rd66, %rd4, %rd128;
	add.s64 	%rd67, %rd7, %rd128;
	add.s64 	%rd68, %rd5, %rd128;
	add.s64 	%rd69, %rd8, %rd128;
	@%p51 bra 	$L__BB0_144;
	setp.lt.s32 	%p52, %r129, %r4;
	@%p52 bra 	$L__BB0_143;
	ld.global.f32 	%f463, [%rd68];
	ld.global.f32 	%f464, [%rd69];
	bra.uni 	$L__BB0_145;
$L__BB0_143:
	ld.global.f32 	%f463, [%rd66];
	ld.global.f32 	%f464, [%rd67];
	bra.uni 	$L__BB0_145;
$L__BB0_144:
	ld.global.f32 	%f463, [%rd64];
	ld.global.f32 	%f464, [%rd65];
$L__BB0_145:
	mul.f32 	%f351, %f212, %f464;
	fma.rn.f32 	%f352, %f211, %f463, %f351;
	mul.f32 	%f353, %f212, %f463;
	mul.f32 	%f354, %f211, %f464;
	sub.f32 	%f355, %f353, %f354;
	st.global.f32 	[%rd62], %f352;
	st.global.f32 	[%rd63], %f355;
	add.s32 	%r38, %r129, 1;
	ld.global.f32 	%f221, [%rd62+4];
	ld.global.f32 	%f222, [%rd63+4];
	setp.lt.s32 	%p53, %r38, %r52;
	@%p53 bra 	$L__BB0_149;
	setp.lt.s32 	%p54, %r38, %r4;
	@%p54 bra 	$L__BB0_148;
	ld.global.f32 	%f465, [%rd68+4];
	ld.global.f32 	%f466, [%rd69+4];
	bra.uni 	$L__BB0_150;
$L__BB0_148:
	ld.global.f32 	%f465, [%rd66+4];
	ld.global.f32 	%f466, [%rd67+4];
	bra.uni 	$L__BB0_150;
$L__BB0_149:
	ld.global.f32 	%f465, [%rd64+4];
	ld.global.f32 	%f466, [%rd65+4];
$L__BB0_150:
	mul.f32 	%f356, %f222, %f466;
	fma.rn.f32 	%f357, %f221, %f465, %f356;
	mul.f32 	%f358, %f222, %f465;
	mul.f32 	%f359, %f221, %f466;
	sub.f32 	%f360, %f358, %f359;
	st.global.f32 	[%rd62+4], %f357;
	st.global.f32 	[%rd63+4], %f360;
	add.s32 	%r39, %r129, 2;
	ld.global.f32 	%f231, [%rd62+8];
	ld.global.f32 	%f232, [%rd63+8];
	setp.lt.s32 	%p55, %r39, %r52;
	@%p55 bra 	$L__BB0_154;
	setp.lt.s32 	%p56, %r39, %r4;
	@%p56 bra 	$L__BB0_153;
	ld.global.f32 	%f467, [%rd68+8];
	ld.global.f32 	%f468, [%rd69+8];
	bra.uni 	$L__BB0_155;
$L__BB0_153:
	ld.global.f32 	%f467, [%rd66+8];
	ld.global.f32 	%f468, [%rd67+8];
	bra.uni 	$L__BB0_155;
$L__BB0_154:
	ld.global.f32 	%f467, [%rd64+8];
	ld.global.f32 	%f468, [%rd65+8];
$L__BB0_155:
	mul.f32 	%f361, %f232, %f468;
	fma.rn.f32 	%f362, %f231, %f467, %f361;
	mul.f32 	%f363, %f232, %f467;
	mul.f32 	%f364, %f231, %f468;
	sub.f32 	%f365, %f363, %f364;
	st.global.f32 	[%rd62+8], %f362;
	st.global.f32 	[%rd63+8], %f365;
	add.s32 	%r40, %r129, 3;
	ld.global.f32 	%f241, [%rd62+12];
	ld.global.f32 	%f242, [%rd63+12];
	setp.lt.s32 	%p57, %r40, %r52;
	@%p57 bra 	$L__BB0_159;
	setp.lt.s32 	%p58, %r40, %r4;
	@%p58 bra 	$L__BB0_158;
	ld.global.f32 	%f469, [%rd68+12];
	ld.global.f32 	%f470, [%rd69+12];
	bra.uni 	$L__BB0_160;
$L__BB0_158:
	ld.global.f32 	%f469, [%rd66+12];
	ld.global.f32 	%f470, [%rd67+12];
	bra.uni 	$L__BB0_160;
$L__BB0_159:
	ld.global.f32 	%f469, [%rd64+12];
	ld.global.f32 	%f470, [%rd65+12];
$L__BB0_160:
	mul.f32 	%f366, %f242, %f470;
	fma.rn.f32 	%f367, %f241, %f469, %f366;
	mul.f32 	%f368, %f242, %f469;
	mul.f32 	%f369, %f241, %f470;
	sub.f32 	%f370, %f368, %f369;
	st.global.f32 	[%rd62+12], %f367;
	st.global.f32 	[%rd63+12], %f370;
	add.s32 	%r129, %r129, 4;
	and.b32  	%r130, %r3, 1073741820;
	setp.ne.s32 	%p59, %r129, %r130;
	@%p59 bra 	$L__BB0_140;
$L__BB0_161:
	setp.eq.s32 	%p60, %r100, 0;
	@%p60 bra 	$L__BB0_180;
	mul.wide.u32 	%rd130, %r130, 4;
	add.s64 	%rd70, %rd61, %rd130;
	ld.global.f32 	%f251, [%rd70];
	add.s32 	%r101, %r130, %r3;
	mul.wide.u32 	%rd131, %r101, 4;
	add.s64 	%rd71, %rd61, %rd131;
	ld.global.f32 	%f252, [%rd71];
	setp.lt.s32 	%p61, %r130, %r52;
	add.s64 	%rd72, %rd3, %rd130;
	add.s64 	%rd73, %rd6, %rd130;
	add.s64 	%rd74, %rd4, %rd130;
	add.s64 	%rd75, %rd7, %rd130;
	add.s64 	%rd76, %rd5, %rd130;
	add.s64 	%rd77, %rd8, %rd130;
	@%p61 bra 	$L__BB0_166;
	setp.lt.s32 	%p62, %r130, %r4;
	@%p62 bra 	$L__BB0_165;
	ld.global.f32 	%f471, [%rd76];
	ld.global.f32 	%f472, [%rd77];
	bra.uni 	$L__BB0_167;
$L__BB0_165:
	ld.global.f32 	%f471, [%rd74];
	ld.global.f32 	%f472, [%rd75];
	bra.uni 	$L__BB0_167;
$L__BB0_166:
	ld.global.f32 	%f471, [%rd72];
	ld.global.f32 	%f472, [%rd73];
$L__BB0_167:
	setp.eq.s32 	%p63, %r100, 1;
	mul.f32 	%f371, %f252, %f472;
	fma.rn.f32 	%f372, %f251, %f471, %f371;
	mul.f32 	%f373, %f252, %f471;
	mul.f32 	%f374, %f251, %f472;
	sub.f32 	%f375, %f373, %f374;
	st.global.f32 	[%rd70], %f372;
	st.global.f32 	[%rd71], %f375;
	add.s32 	%r44, %r130, 1;
	@%p63 bra 	$L__BB0_180;
	ld.global.f32 	%f261, [%rd70+4];
	shl.b32 	%r103, %r3, 2;
	cvt.u64.u32 	%rd132, %r103;
	add.s64 	%rd78, %rd70, %rd132;
	ld.global.f32 	%f262, [%rd78+4];
	setp.lt.s32 	%p64, %r44, %r52;
	@%p64 bra 	$L__BB0_172;
	setp.lt.s32 	%p65, %r44, %r4;
	@%p65 bra 	$L__BB0_171;
	ld.global.f32 	%f473, [%rd76+4];
	ld.global.f32 	%f474, [%rd77+4];
	bra.uni 	$L__BB0_173;
$L__BB0_171:
	ld.global.f32 	%f473, [%rd74+4];
	ld.global.f32 	%f474, [%rd75+4];
	bra.uni 	$L__BB0_173;
$L__BB0_172:
	ld.global.f32 	%f473, [%rd72+4];
	ld.global.f32 	%f474, [%rd73+4];
$L__BB0_173:
	setp.eq.s32 	%p66, %r100, 2;
	mul.f32 	%f376, %f262, %f474;
	fma.rn.f32 	%f377, %f261, %f473, %f376;
	mul.f32 	%f378, %f262, %f473;
	mul.f32 	%f379, %f261, %f474;
	sub.f32 	%f380, %f378, %f379;
	st.global.f32 	[%rd70+4], %f377;
	st.global.f32 	[%rd78+4], %f380;
	add.s32 	%r45, %r130, 2;
	@%p66 bra 	$L__BB0_180;
	ld.global.f32 	%f271, [%rd70+8];
	ld.global.f32 	%f272, [%rd78+8];
	setp.lt.s32 	%p67, %r45, %r52;
	@%p67 bra 	$L__BB0_178;
	setp.lt.s32 	%p68, %r45, %r4;
	@%p68 bra 	$L__BB0_177;
	ld.global.f32 	%f475, [%rd76+8];
	ld.global.f32 	%f476, [%rd77+8];
	bra.uni 	$L__BB0_179;
$L__BB0_177:
	ld.global.f32 	%f475, [%rd74+8];
	ld.global.f32 	%f476, [%rd75+8];
	bra.uni 	$L__BB0_179;
$L__BB0_178:
	ld.global.f32 	%f475, [%rd72+8];
	ld.global.f32 	%f476, [%rd73+8];
$L__BB0_179:
	mul.f32 	%f381, %f272, %f476;
	fma.rn.f32 	%f382, %f271, %f475, %f381;
	mul.f32 	%f383, %f272, %f475;
	mul.f32 	%f384, %f271, %f476;
	sub.f32 	%f385, %f383, %f384;
	st.global.f32 	[%rd70+8], %f382;
	st.global.f32 	[%rd78+8], %f385;
$L__BB0_180:
	add.s32 	%r128, %r128, 1;
	setp.ne.s32 	%p69, %r128, %r50;
	@%p69 bra 	$L__BB0_138;
$L__BB0_181:
	ret;

}


// ===== COMPILED SASS (sm_100) =====

	.target	sm_100

	.elftype	@"ET_EXEC"


//--------------------- .note.nv.tkinfo           --------------------------
	.section	.note.nv.tkinfo,"",@"SHT_NOTE"
	.sectionflags	@"SHF_NOTE_NV_TKINFO"
	.tkinfo
        /*0018*/ 	.word	0x00000002
        /*0030*/ 	.string	""
        /*0030*/ 	.string	"ptxas"
        /*0030*/ 	.string	"Cuda compilation tools, release 13.0, V13.0.88"
        /*0030*/ 	.string	"Build cuda_13.0.r13.0/compiler.36424714_0"
        /*0030*/ 	.string	"-arch sm_100 -m 64 "



//--------------------- .note.nv.cuinfo           --------------------------
	.section	.note.nv.cuinfo,"",@"SHT_NOTE"
	.sectionflags	@"SHF_NOTE_NV_CUINFO"
        /*0018*/ 	.short	0x0002
        /*001a*/ 	.short	0x0064
        /*001c*/ 	.short	0x0082
	.zero		2


//--------------------- .nv.info                  --------------------------
	.section	.nv.info,"",@"SHT_CUDA_INFO"
	.align	4


	//----- nvinfo : EIATTR_REGCOUNT
	.align		4
        /*0000*/ 	.byte	0x04, 0x2f
        /*0002*/ 	.short	(.L_1 - .L_0)
	.align		4
.L_0:
        /*0004*/ 	.word	index@(qwen2vl_mrope_kernel)
        /*0008*/ 	.word	0x0000002b


	//----- nvinfo : EIATTR_FRAME_SIZE
	.align		4
.L_1:
        /*000c*/ 	.byte	0x04, 0x11
        /*000e*/ 	.short	(.L_3 - .L_2)
	.align		4
.L_2:
        /*0010*/ 	.word	index@(qwen2vl_mrope_kernel)
        /*0014*/ 	.word	0x00000000


	//----- nvinfo : EIATTR_MIN_STACK_SIZE
	.align		4
.L_3:
        /*0018*/ 	.byte	0x04, 0x12
        /*001a*/ 	.short	(.L_5 - .L_4)
	.align		4
.L_4:
        /*001c*/ 	.word	index@(qwen2vl_mrope_kernel)
        /*0020*/ 	.word	0x00000000
.L_5:


//--------------------- .nv.compat                --------------------------
	.section	.nv.compat,"",@"SHT_CUDA_COMPAT_INFO"
	.align	4
        /*0000*/ 	.byte	0x02, 0x09, 0x00, 0x00, 0x02, 0x02, 0x01, 0x00, 0x02, 0x05, 0x05, 0x00, 0x03, 0x07, 0x01, 0x01
        /*0010*/ 	.byte	0x02, 0x03, 0x00, 0x00, 0x02, 0x06, 0x01, 0x00, 0x04, 0x0b, 0x08, 0x00, 0x09, 0x00, 0x00, 0x00
        /*0020*/ 	.byte	0x00, 0x00, 0x00, 0x00


//--------------------- .nv.info.qwen2vl_mrope_kernel --------------------------
	.section	.nv.info.qwen2vl_mrope_kernel,"",@"SHT_CUDA_INFO"
	.sectionflags	@""
	.align	4


	//----- nvinfo : EIATTR_CUDA_API_VERSION
	.align		4
        /*0000*/ 	.byte	0x04, 0x37
        /*0002*/ 	.short	(.L_7 - .L_6)
.L_6:
        /*0004*/ 	.word	0x00000082


	//----- nvinfo : EIATTR_KPARAM_INFO
	.align		4
.L_7:
        /*0008*/ 	.byte	0x04, 0x17
        /*000a*/ 	.short	(.L_9 - .L_8)
.L_8:
        /*000c*/ 	.word	0x00000000
        /*0010*/ 	.short	0x000e
        /*0012*/ 	.short	0x0048
        /*0014*/ 	.byte	0x00, 0xf0, 0x05, 0x00


	//----- nvinfo : EIATTR_KPARAM_INFO
	.align		4
.L_9:
        /*0018*/ 	.byte	0x04, 0x17
        /*001a*/ 	.short	(.L_11 - .L_10)
.L_10:
        /*001c*/ 	.word	0x00000000
        /*0020*/ 	.short	0x000d
        /*0022*/ 	.short	0x0044
        /*0024*/ 	.byte	0x00, 0xf0, 0x11, 0x00


	//----- nvinfo : EIATTR_KPARAM_INFO
	.align		4
.L_11:
        /*0028*/ 	.byte	0x04, 0x17
        /*002a*/ 	.short	(.L_13 - .L_12)
.L_12:
        /*002c*/ 	.word	0x00000000
        /*0030*/ 	.short	0x000c
        /*0032*/ 	.short	0x0040
        /*0034*/ 	.byte	0x00, 0xf0, 0x11, 0x00


	//----- nvinfo : EIATTR_KPARAM_INFO
	.align		4
.L_13:
        /*0038*/ 	.byte	0x04, 0x17
        /*003a*/ 	.short	(.L_15 - .L_14)
.L_14:
        /*003c*/ 	.word	0x00000000
        /*0040*/ 	.short	0x000b
        /*0042*/ 	.short	0x003c
        /*0044*/ 	.byte	0x00, 0xf0, 0x11, 0x00


	//----- nvinfo : EIATTR_KPARAM_INFO
	.align		4
.L_15:
        /*0048*/ 	.byte	0x04, 0x17
        /*004a*/ 	.short	(.L_17 - .L_16)
.L_16:
        /*004c*/ 	.word	0x00000000
        /*0050*/ 	.short	0x000a
        /*0052*/ 	.short	0x0038
        /*0054*/ 	.byte	0x00, 0xf0, 0x11, 0x00


	//----- nvinfo : EIATTR_KPARAM_INFO
	.align		4
.L_17:
        /*0058*/ 	.byte	0x04, 0x17
        /*005a*/ 	.short	(.L_19 - .L_18)
.L_18:
        /*005c*/ 	.word	0x00000000
        /*0060*/ 	.short	0x0009
        /*0062*/ 	.short	0x0034
        /*0064*/ 	.byte	0x00, 0xf0, 0x11, 0x00


	//----- nvinfo : EIATTR_KPARAM_INFO
	.align		4
.L_19:
        /*0068*/ 	.byte	0x04, 0x17
        /*006a*/ 	.short	(.L_21 - .L_20)
.L_20:
        /*006c*/ 	.word	0x00000000
        /*0070*/ 	.short	0x0008
        /*0072*/ 	.short	0x0030
        /*0074*/ 	.byte	0x00, 0xf0, 0x11, 0x00


	//----- nvinfo : EIATTR_KPARAM_INFO
	.align		4
.L_21:
        /*0078*/ 	.byte	0x04, 0x17
        /*007a*/ 	.short	(.L_23 - .L_22)
.L_22:
        /*007c*/ 	.word	0x00000000
        /*0080*/ 	.short	0x0007
        /*0082*/ 	.short	0x002c
        /*0084*/ 	.byte	0x00, 0xf0, 0x11, 0x00


	//----- nvinfo : EIATTR_KPARAM_INFO
	.align		4
.L_23:
        /*0088*/ 	.byte	0x04, 0x17
        /*008a*/ 	.short	(.L_25 - .L_24)
.L_24:
        /*008c*/ 	.word	0x00000000
        /*0090*/ 	.short	0x0006
        /*0092*/ 	.short	0x0028
        /*0094*/ 	.byte	0x00, 0xf0, 0x11, 0x00


	//----- nvinfo : EIATTR_KPARAM_INFO
	.align		4
.L_25:
        /*0098*/ 	.byte	0x04, 0x17
        /*009a*/ 	.short	(.L_27 - .L_26)
.L_26:
        /*009c*/ 	.word	0x00000000
        /*00a0*/ 	.short	0x0005
        /*00a2*/ 	.short	0x0024
        /*00a4*/ 	.byte	0x00, 0xf0, 0x11, 0x00


	//----- nvinfo : EIATTR_KPARAM_INFO
	.align		4
.L_27:
        /*00a8*/ 	.byte	0x04, 0x17
        /*00aa*/ 	.short	(.L_29 - .L_28)
.L_28:
        /*00ac*/ 	.word	0x00000000
        /*00b0*/ 	.short	0x0004
        /*00b2*/ 	.short	0x0020
        /*00b4*/ 	.byte	0x00, 0xf0, 0x11, 0x00


	//----- nvinfo : EIATTR_KPARAM_INFO
	.align		4
.L_29:
        /*00b8*/ 	.byte	0x04, 0x17
        /*00ba*/ 	.short	(.L_31 - .L_30)
.L_30:
        /*00bc*/ 	.word	0x00000000
        /*00c0*/ 	.short	0x0003
        /*00c2*/ 	.short	0x0018
        /*00c4*/ 	.byte	0x00, 0xf5, 0x21, 0x00


	//----- nvinfo : EIATTR_KPARAM_INFO
	.align		4
.L_31:
        /*00c8*/ 	.byte	0x04, 0x17
        /*00ca*/ 	.short	(.L_33 - .L_32)
.L_32:
        /*00cc*/ 	.word	0x00000000
        /*00d0*/ 	.short	0x0002
        /*00d2*/ 	.short	0x0010
        /*00d4*/ 	.byte	0x00, 0xf5, 0x21, 0x00


	//----- nvinfo : EIATTR_KPARAM_INFO
	.align		4
.L_33:
        /*00d8*/ 	.byte	0x04, 0x17
        /*00da*/ 	.short	(.L_35 - .L_34)
.L_34:
        /*00dc*/ 	.word	0x00000000
        /*00e0*/ 	.short	0x0001
        /*00e2*/ 	.short	0x0008
        /*00e4*/ 	.byte	0x00, 0xf5, 0x21, 0x00


	//----- nvinfo : EIATTR_KPARAM_INFO
	.align		4
.L_35:
        /*00e8*/ 	.byte	0x04, 0x17
        /*00ea*/ 	.short	(.L_37 - .L_36)
.L_36:
        /*00ec*/ 	.word	0x00000000
        /*00f0*/ 	.short	0x0000
        /*00f2*/ 	.short	0x0000
        /*00f4*/ 	.byte	0x00, 0xf5, 0x21, 0x00


	//----- nvinfo : EIATTR_SPARSE_MMA_MASK
	.align		4
.L_37:
        /*00f8*/ 	.byte	0x03, 0x50
        /*00fa*/ 	.short	0x0000


	//----- nvinfo : EIATTR_MAXREG_COUNT
	.align		4
        /*00fc*/ 	.byte	0x03, 0x1b
        /*00fe*/ 	.short	0x00ff


	//----- nvinfo : EIATTR_MERCURY_ISA_VERSION
	.align		4
        /*0100*/ 	.byte	0x03, 0x5f
        /*0102*/ 	.short	0x0101


	//----- nvinfo : EIATTR_VRC_CTA_INIT_COUNT
	.align		4
        /*0104*/ 	.byte	0x02, 0x4a
	.zero		1
	.zero		1


	//----- nvinfo : EIATTR_EXIT_INSTR_OFFSETS
	.align		4
        /*0108*/ 	.byte	0x04, 0x1c
        /*010a*/ 	.short	(.L_39 - .L_38)


	//   ....[0]....
.L_38:
        /*010c*/ 	.word	0x00000080


	//   ....[1]....
        /*0110*/ 	.word	0x000019e0


	//   ....[2]....
        /*0114*/ 	.word	0x00002590


	//   ....[3]....
        /*0118*/ 	.word	0x00003120


	//----- nvinfo : EIATTR_CBANK_PARAM_SIZE
	.align		4
.L_39:
        /*011c*/ 	.byte	0x03, 0x19
        /*011e*/ 	.short	0x0049


	//----- nvinfo : EIATTR_PARAM_CBANK
	.align		4
        /*0120*/ 	.byte	0x04, 0x0a
        /*0122*/ 	.short	(.L_41 - .L_40)
	.align		4
.L_40:
        /*0124*/ 	.word	index@(.nv.constant0.qwen2vl_mrope_kernel)
        /*0128*/ 	.short	0x0380
        /*012a*/ 	.short	0x0049


	//----- nvinfo : EIATTR_SW_WAR
	.align		4
.L_41:
        /*012c*/ 	.byte	0x04, 0x36
        /*012e*/ 	.short	(.L_43 - .L_42)
.L_42:
        /*0130*/ 	.word	0x00000008
.L_43:


//--------------------- .nv.callgraph             --------------------------
	.section	.nv.callgraph,"",@"SHT_CUDA_CALLGRAPH"
	.align	4
	.sectionentsize	8
	.align		4
        /*0000*/ 	.word	0x00000000
	.align		4
        /*0004*/ 	.word	0xffffffff
	.align		4
        /*0008*/ 	.word	0x00000000
	.align		4
        /*000c*/ 	.word	0xfffffffe
	.align		4
        /*0010*/ 	.word	0x00000000
	.align		4
        /*0014*/ 	.word	0xfffffffd
	.align		4
        /*0018*/ 	.word	0x00000000
	.align		4
        /*001c*/ 	.word	0xfffffffc


//--------------------- .text.qwen2vl_mrope_kernel --------------------------
	.section	.text.qwen2vl_mrope_kernel,"ax",@progbits
	.align	128
        .global         qwen2vl_mrope_kernel
        .type           qwen2vl_mrope_kernel,@function
        .size           qwen2vl_mrope_kernel,(.L_x_76 - qwen2vl_mrope_kernel)
        .other          qwen2vl_mrope_kernel,@"STO_CUDA_ENTRY STV_DEFAULT"
qwen2vl_mrope_kernel:
.text.qwen2vl_mrope_kernel:
[----:B------:R-:W-:Y:S01]  /*0000*/  LDC R1, c[0x0][0x37c] ;  /* 0x0000df00ff017b82 */ /* 0x000fe20000000800 */
[----:B------:R-:W0:Y:S07]  /*0010*/  S2R R3, SR_TID.X ;  /* 0x0000000000037919 */ /* 0x000e2e0000002100 */
[----:B------:R-:W0:Y:S01]  /*0020*/  S2UR UR6, SR_CTAID.X ;  /* 0x00000000000679c3 */ /* 0x000e220000002500 */
[----:B------:R-:W1:Y:S07]  /*0030*/  LDCU.64 UR4, c[0x0][0x3a0] ;  /* 0x00007400ff0477ac */ /* 0x000e6e0008000a00 */
[----:B------:R-:W0:Y:S01]  /*0040*/  LDC R0, c[0x0][0x360] ;  /* 0x0000d800ff007b82 */ /* 0x000e220000000800 */
[----:B-1----:R-:W-:Y:S01]  /*0050*/  UIMAD UR4, UR5, UR4, URZ ;  /* 0x00000004050472a4 */ /* 0x002fe2000f8e02ff */
[----:B0-----:R-:W-:-:S05]  /*0060*/  IMAD R0, R0, UR6, R3 ;  /* 0x0000000600007c24 */ /* 0x001fca000f8e0203 */
[----:B------:R-:W-:-:S13]  /*0070*/  ISETP.GE.AND P0, PT, R0, UR4, PT ;  /* 0x0000000400007c0c */ /* 0x000fda000bf06270 */
[----:B------:R-:W-:Y:S05]  /*0080*/  @P0 EXIT ;  /* 0x000000000000094d */ /* 0x000fea0003800000 */
[----:B------:R-:W0:Y:S01]  /*0090*/  LDC R9, c[0x0][0x3b0] ;  /* 0x0000ec00ff097b82 */ /* 0x000e220000000800 */
[----:B------:R-:W1:Y:S01]  /*00a0*/  LDCU.64 UR6, c[0x0][0x3c0] ;  /* 0x00007800ff0677ac */ /* 0x000e620008000a00 */
[----:B------:R-:W2:Y:S06]  /*00b0*/  LDCU.64 UR8, c[0x0][0x358] ;  /* 0x00006b00ff0877ac */ /* 0x000eac0008000a00 */
[----:B------:R-:W3:Y:S08]  /*00c0*/  LDC.64 R6, c[0x0][0x3a8] ;  /* 0x0000ea00ff067b82 */ /* 0x000ef00000000a00 */
[----:B------:R-:W4:Y:S01]  /*00d0*/  LDC.64 R12, c[0x0][0x390] ;  /* 0x0000e400ff0c7b82 */ /* 0x000f220000000a00 */
[----:B-1----:R-:W-:-:S07]  /*00e0*/  UIADD3 UR5, UPT, UPT, UR7, UR6, URZ ;  /* 0x0000000607057290 */ /* 0x002fce000fffe0ff */
[----:B------:R-:W1:Y:S01]  /*00f0*/  LDC.64 R10, c[0x0][0x398] ;  /* 0x0000e600ff0a7b82 */ /* 0x000e620000000a00 */
[C---:B0-----:R-:W-:Y:S01]  /*0100*/  ISETP.GE.AND P0, PT, R9.reuse, 0x2, PT ;  /* 0x000000020900780c */ /* 0x041fe20003f06270 */
[CC--:B------:R-:W-:Y:S02]  /*0110*/  IMAD R3, R0.reuse, R9.reuse, RZ ;  /* 0x0000000900037224 */ /* 0x0c0fe400078e02ff */
[C---:B------:R-:W-:Y:S02]  /*0120*/  IMAD R5, R9.reuse, UR4, RZ ;  /* 0x0000000409057c24 */ /* 0x040fe4000f8e02ff */
[-C--:B------:R-:W-:Y:S01]  /*0130*/  IMAD R14, R0, R9.reuse, RZ ;  /* 0x00000009000e7224 */ /* 0x080fe200078e02ff */
[----:B------:R-:W-:Y:S02]  /*0140*/  LEA.HI R0, R9, R9, RZ, 0x1 ;  /* 0x0000000909007211 */ /* 0x000fe400078f08ff */
[C---:B---3--:R-:W-:Y:S01]  /*0150*/  ISETP.LT.OR P0, PT, R6.reuse, 0x1, !P0 ;  /* 0x000000010600780c */ /* 0x048fe20004701670 */
[-C--:B------:R-:W-:Y:S01]  /*0160*/  IMAD R15, R7, R14.reuse, RZ ;  /* 0x0000000e070f7224 */ /* 0x080fe200078e02ff */
[----:B------:R-:W-:Y:S01]  /*0170*/  SHF.R.S32.HI R0, RZ, 0x1, R0 ;  /* 0x00000001ff007819 */ /* 0x000fe20000011400 */
[----:B------:R-:W-:-:S02]  /*0180*/  IMAD R14, R6, R14, RZ ;  /* 0x0000000e060e7224 */ /* 0x000fc400078e02ff */
[----:B----4-:R-:W-:-:S04]  /*0190*/  IMAD.WIDE R12, R3, 0x4, R12 ;  /* 0x00000004030c7825 */ /* 0x010fc800078e020c */
[----:B------:R-:W-:-:S04]  /*01a0*/  IMAD.WIDE R8, R5, 0x4, R12 ;  /* 0x0000000405087825 */ /* 0x000fc800078e020c */
[----:B-1----:R-:W-:Y:S01]  /*01b0*/  IMAD.WIDE R10, R3, 0x4, R10 ;  /* 0x00000004030a7825 */ /* 0x002fe200078e020a */
[----:B------:R-:W-:-:S05]  /*01c0*/  SHF.L.U32 R3, R5, 0x1, RZ ;  /* 0x0000000105037819 */ /* 0x000fca00000006ff */
[----:B------:R-:W-:-:S04]  /*01d0*/  IMAD.WIDE R6, R3, 0x4, R12 ;  /* 0x0000000403067825 */ /* 0x000fc800078e020c */
[----:B------:R-:W-:-:S04]  /*01e0*/  IMAD.WIDE R4, R5, 0x4, R10 ;  /* 0x0000000405047825 */ /* 0x000fc800078e020a */
[----:B------:R-:W-:Y:S01]  /*01f0*/  IMAD.WIDE R2, R3, 0x4, R10 ;  /* 0x0000000403027825 */ /* 0x000fe200078e020a */
[----:B--2---:R-:W-:Y:S06]  /*0200*/  @P0 BRA `(.L_x_0) ;  /* 0x0000001400e40947 */ /* 0x004fec0003800000 */
[----:B------:R-:W0:Y:S02]  /*0210*/  LDCU.U8 UR4, c[0x0][0x3c8] ;  /* 0x00007900ff0477ac */ /* 0x000e240008000000 */
[----:B0-----:R-:W-:-:S04]  /*0220*/  UPRMT UR4, UR4, 0x8880, URZ ;  /* 0x0000888004047896 */ /* 0x001fc800080000ff */
[----:B------:R-:W-:-:S09]  /*0230*/  UISETP.NE.AND UP0, UPT, UR4, URZ, UPT ;  /* 0x000000ff0400728c */ /* 0x000fd2000bf05270 */
[----:B------:R-:W-:Y:S05]  /*0240*/  BRA.U UP0, `(.L_x_1) ;  /* 0x0000000900ec7547 */ /* 0x000fea000b800000 */
[----:B------:R-:W-:Y:S01]  /*0250*/  IADD3 R16, PT, PT, R0, -0x1, RZ ;  /* 0xffffffff00107810 */ /* 0x000fe20007ffe0ff */
[----:B------:R-:W-:-:S03]  /*0260*/  UMOV UR4, URZ ;  /* 0x000000ff00047c82 */ /* 0x000fc60008000000 */
[----:B------:R-:W-:Y:S02]  /*0270*/  ISETP.GE.U32.AND P0, PT, R16, 0x3, PT ;  /* 0x000000031000780c */ /* 0x000fe40003f06070 */
[----:B------:R-:W-:-:S11]  /*0280*/  LOP3.LUT R16, R0, 0x3, RZ, 0xc0, !PT ;  /* 0x0000000300107812 */ /* 0x000fd600078ec0ff */
.L_x_19:
[----:B0-----:R-:W0:Y:S01]  /*0290*/  LDC R17, c[0x0][0x3b0] ;  /* 0x0000ec00ff117b82 */ /* 0x001e220000000800 */
[----:B-1----:R-:W1:Y:S01]  /*02a0*/  LDCU.64 UR6, c[0x0][0x380] ;  /* 0x00007000ff0677ac */ /* 0x002e620008000a00 */
[----:B--2-4-:R-:W-:Y:S01]  /*02b0*/  SHF.R.S32.HI R18, RZ, 0x1f, R14 ;  /* 0x0000001fff127819 */ /* 0x014fe2000001140e */
[----:B0-----:R-:W-:-:S05]  /*02c0*/  IMAD R17, R17, UR4, RZ ;  /* 0x0000000411117c24 */ /* 0x001fca000f8e02ff */
[----:B------:R-:W-:-:S04]  /*02d0*/  IADD3 R17, P1, PT, R17, R14, RZ ;  /* 0x0000000e11117210 */ /* 0x000fc80007f3e0ff */
[----:B------:R-:W-:Y:S02]  /*02e0*/  IADD3.X R18, PT, PT, RZ, R18, RZ, P1, !PT ;  /* 0x00000012ff127210 */ /* 0x000fe40000ffe4ff */
[----:B-1----:R-:W-:-:S04]  /*02f0*/  LEA R20, P1, R17, UR6, 0x2 ;  /* 0x0000000611147c11 */ /* 0x002fc8000f8210ff */
[----:B------:R-:W-:Y:S01]  /*0300*/  LEA.HI.X R21, R17, UR7, R18, 0x2, P1 ;  /* 0x0000000711157c11 */ /* 0x000fe200088f1412 */
[----:B------:R-:W-:Y:S01]  /*0310*/  HFMA2 R17, -RZ, RZ, 0, 0 ;  /* 0x00000000ff117431 */ /* 0x000fe200000001ff */
[----:B---3--:R-:W-:Y:S07]  /*0320*/  @!P0 BRA `(.L_x_2) ;  /* 0x00000004006c8947 */ /* 0x008fee0003800000 */
[----:B------:R-:W-:Y:S01]  /*0330*/  MOV R17, RZ ;  /* 0x000000ff00117202 */ /* 0x000fe20000000f00 */
[----:B------:R-:W0:Y:S06]  /*0340*/  LDCU UR6, c[0x0][0x3c0] ;  /* 0x00007800ff0677ac */ /* 0x000e2c0008000800 */
.L_x_11:
[C---:B0-----:R-:W-:Y:S01]  /*0350*/  ISETP.GE.AND P1, PT, R17.reuse, UR6, PT ;  /* 0x0000000611007c0c */ /* 0x041fe2000bf26270 */
[----:B--2-4-:R-:W-:Y:S01]  /*0360*/  IMAD.WIDE.U32 R18, R17, 0x4, R20 ;  /* 0x0000000411127825 */ /* 0x014fe200078e0014 */
[----:B------:R-:W-:-:S04]  /*0370*/  IADD3 R23, PT, PT, R0, R17, RZ ;  /* 0x0000001100177210 */ /* 0x000fc80007ffe0ff */
[----:B------:R0:W5:Y:S01]  /*0380*/  LDG.E R38, desc[UR8][R18.64] ;  /* 0x0000000812267981 */ /* 0x000162000c1e1900 */
[----:B------:R-:W-:-:S05]  /*0390*/  IMAD.WIDE.U32 R22, R23, 0x4, R20 ;  /* 0x0000000417167825 */ /* 0x000fca00078e0014 */
[----:B------:R0:W5:Y:S01]  /*03a0*/  LDG.E R40, desc[UR8][R22.64] ;  /* 0x0000000816287981 */ /* 0x000162000c1e1900 */
[----:B------:R-:W-:-:S04]  /*03b0*/  IMAD.WIDE.U32 R24, R17, 0x4, R12 ;  /* 0x0000000411187825 */ /* 0x000fc800078e000c */
[----:B------:R-:W-:-:S04]  /*03c0*/  IMAD.WIDE.U32 R26, R17, 0x4, R10 ;  /* 0x00000004111a7825 */ /* 0x000fc800078e000a */
[----:B-1-3--:R-:W-:-:S04]  /*03d0*/  IMAD.WIDE.U32 R28, R17, 0x4, R8 ;  /* 0x00000004111c7825 */ /* 0x00afc800078e0008 */
[----:B------:R-:W-:-:S04]  /*03e0*/  IMAD.WIDE.U32 R30, R17, 0x4, R4 ;  /* 0x00000004111e7825 */ /* 0x000fc800078e0004 */
[----:B------:R-:W-:-:S04]  /*03f0*/  IMAD.WIDE.U32 R32, R17, 0x4, R6 ;  /* 0x0000000411207825 */ /* 0x000fc800078e0006 */
[----:B------:R-:W-:Y:S01]  /*0400*/  IMAD.WIDE.U32 R34, R17, 0x4, R2 ;  /* 0x0000000411227825 */ /* 0x000fe200078e0002 */
[----:B0-----:R-:W-:Y:S06]  /*0410*/  @!P1 BRA `(.L_x_3) ;  /* 0x0000000000189947 */ /* 0x001fec0003800000 */
[----:B------:R-:W-:-:S13]  /*0420*/  ISETP.GE.AND P1, PT, R17, UR5, PT ;  /* 0x0000000511007c0c */ /* 0x000fda000bf26270 */
[----:B------:R1:W5:Y:S04]  /*0430*/  @P1 LDG.E R36, desc[UR8][R32.64] ;  /* 0x0000000820241981 */ /* 0x000368000c1e1900 */
[----:B------:R1:W5:Y:S04]  /*0440*/  @P1 LDG.E R37, desc[UR8][R34.64] ;  /* 0x0000000822251981 */ /* 0x000368000c1e1900 */
[----:B------:R1:W5:Y:S04]  /*0450*/  @!P1 LDG.E R36, desc[UR8][R28.64] ;  /* 0x000000081c249981 */ /* 0x000368000c1e1900 */
[----:B------:R1:W5:Y:S01]  /*0460*/  @!P1 LDG.E R37, desc[UR8][R30.64] ;  /* 0x000000081e259981 */ /* 0x000362000c1e1900 */
[----:B------:R-:W-:Y:S05]  /*0470*/  BRA `(.L_x_4) ;  /* 0x0000000000087947 */ /* 0x000fea0003800000 */
.L_x_3:
[----:B------:R0:W5:Y:S04]  /*0480*/  LDG.E R36, desc[UR8][R24.64] ;  /* 0x0000000818247981 */ /* 0x000168000c1e1900 */
[----:B------:R0:W5:Y:S02]  /*0490*/  LDG.E R37, desc[UR8][R26.64] ;  /* 0x000000081a257981 */ /* 0x000164000c1e1900 */
.L_x_4:
[-C--:B-----5:R-:W-:Y:S01]  /*04a0*/  FMUL R39, R40, R37.reuse ;  /* 0x0000002528277220 */ /* 0x0a0fe20000400000 */
[----:B------:R-:W-:-:S03]  /*04b0*/  FMUL R37, R38, R37 ;  /* 0x0000002526257220 */ /* 0x000fc60000400000 */
[-C--:B------:R-:W-:Y:S01]  /*04c0*/  FFMA R39, R38, R36.reuse, -R39 ;  /* 0x0000002426277223 */ /* 0x080fe20000000827 */
[----:B------:R-:W-:Y:S01]  /*04d0*/  FFMA R37, R40, R36, R37 ;  /* 0x0000002428257223 */ /* 0x000fe20000000025 */
[----:B------:R-:W-:-:S03]  /*04e0*/  IADD3 R36, PT, PT, R17, 0x1, RZ ;  /* 0x0000000111247810 */ /* 0x000fc60007ffe0ff */
[----:B------:R2:W-:Y:S01]  /*04f0*/  STG.E desc[UR8][R18.64], R39 ;  /* 0x0000002712007986 */ /* 0x0005e2000c101908 */
[----:B------:R-:W-:-:S03]  /*0500*/  ISETP.GE.AND P1, PT, R36, UR6, PT ;  /* 0x0000000624007c0c */ /* 0x000fc6000bf26270 */
[----:B------:R2:W-:Y:S04]  /*0510*/  STG.E desc[UR8][R22.64], R37 ;  /* 0x0000002516007986 */ /* 0x0005e8000c101908 */
[----:B------:R2:W5:Y:S04]  /*0520*/  LDG.E R40, desc[UR8][R22.64+0x4] ;  /* 0x0000040816287981 */ /* 0x000568000c1e1900 */
[----:B------:R2:W5:Y:S02]  /*0530*/  LDG.E R38, desc[UR8][R18.64+0x4] ;  /* 0x0000040812267981 */ /* 0x000564000c1e1900 */
[----:B------:R-:W-:Y:S05]  /*0540*/  @!P1 BRA `(.L_x_5) ;  /* 0x0000000000189947 */ /* 0x000fea0003800000 */
[----:B------:R-:W-:-:S13]  /*0550*/  ISETP.GE.AND P1, PT, R36, UR5, PT ;  /* 0x0000000524007c0c */ /* 0x000fda000bf26270 */
[----:B------:R3:W5:Y:S04]  /*0560*/  @P1 LDG.E R36, desc[UR8][R32.64+0x4] ;  /* 0x0000040820241981 */ /* 0x000768000c1e1900 */
[----:B--2---:R3:W5:Y:S04]  /*0570*/  @P1 LDG.E R37, desc[UR8][R34.64+0x4] ;  /* 0x0000040822251981 */ /* 0x004768000c1e1900 */
[----:B------:R3:W5:Y:S04]  /*0580*/  @!P1 LDG.E R36, desc[UR8][R28.64+0x4] ;  /* 0x000004081c249981 */ /* 0x000768000c1e1900 */
[----:B------:R3:W5:Y:S01]  /*0590*/  @!P1 LDG.E R37, desc[UR8][R30.64+0x4] ;  /* 0x000004081e259981 */ /* 0x000762000c1e1900 */
[----:B------:R-:W-:Y:S05]  /*05a0*/  BRA `(.L_x_6) ;  /* 0x0000000000087947 */ /* 0x000fea0003800000 */
.L_x_5:
[----:B------:R4:W5:Y:S04]  /*05b0*/  LDG.E R36, desc[UR8][R24.64+0x4] ;  /* 0x0000040818247981 */ /* 0x000968000c1e1900 */
[----:B--2---:R4:W5:Y:S02]  /*05c0*/  LDG.E R37, desc[UR8][R26.64+0x4] ;  /* 0x000004081a257981 */ /* 0x004964000c1e1900 */
.L_x_6:
        /* <DEDUP_REMOVED lines=17> */
.L_x_7:
[----:B------:R0:W5:Y:S04]  /*06e0*/  LDG.E R36, desc[UR8][R24.64+0x8] ;  /* 0x0000080818247981 */ /* 0x000168000c1e1900 */
[----:B--2---:R0:W5:Y:S02]  /*06f0*/  LDG.E R37, desc[UR8][R26.64+0x8] ;  /* 0x000008081a257981 */ /* 0x004164000c1e1900 */
.L_x_8:
        /* <DEDUP_REMOVED lines=12> */
[----:B0---4-:R0:W5:Y:S04]  /*07c0*/  @P1 LDG.E R24, desc[UR8][R32.64+0xc] ;  /* 0x00000c0820181981 */ /* 0x011168000c1e1900 */
[----:B------:R0:W5:Y:S04]  /*07d0*/  @P1 LDG.E R26, desc[UR8][R34.64+0xc] ;  /* 0x00000c08221a1981 */ /* 0x000168000c1e1900 */
[----:B------:R0:W5:Y:S04]  /*07e0*/  @!P1 LDG.E R24, desc[UR8][R28.64+0xc] ;  /* 0x00000c081c189981 */ /* 0x000168000c1e1900 */
[----:B------:R0:W5:Y:S01]  /*07f0*/  @!P1 LDG.E R26, desc[UR8][R30.64+0xc] ;  /* 0x00000c081e1a9981 */ /* 0x000162000c1e1900 */
[----:B------:R-:W-:Y:S05]  /*0800*/  BRA `(.L_x_10) ;  /* 0x0000000000087947 */ /* 0x000fea0003800000 */
.L_x_9:
[----:B0---4-:R4:W5:Y:S04]  /*0810*/  LDG.E R24, desc[UR8][R24.64+0xc] ;  /* 0x00000c0818187981 */ /* 0x011968000c1e1900 */
[----:B------:R4:W5:Y:S02]  /*0820*/  LDG.E R26, desc[UR8][R26.64+0xc] ;  /* 0x00000c081a1a7981 */ /* 0x000964000c1e1900 */
.L_x_10:
[-C--:B----45:R-:W-:Y:S01]  /*0830*/  FMUL R25, R40, R26.reuse ;  /* 0x0000001a28197220 */ /* 0x0b0fe20000400000 */
[C---:B------:R-:W-:Y:S01]  /*0840*/  FMUL R27, R38.reuse, R26 ;  /* 0x0000001a261b7220 */ /* 0x040fe20000400000 */
[----:B------:R-:W-:Y:S02]  /*0850*/  IADD3 R17, PT, PT, R17, 0x4, RZ ;  /* 0x0000000411117810 */ /* 0x000fe40007ffe0ff */
[-C--:B------:R-:W-:Y:S01]  /*0860*/  FFMA R25, R38, R24.reuse, -R25 ;  /* 0x0000001826197223 */ /* 0x080fe20000000819 */
[----:B------:R-:W-:Y:S01]  /*0870*/  FFMA R27, R40, R24, R27 ;  /* 0x00000018281b7223 */ /* 0x000fe2000000001b */
[----:B------:R-:W-:-:S03]  /*0880*/  LOP3.LUT R24, R0, 0x3ffffffc, RZ, 0xc0, !PT ;  /* 0x3ffffffc00187812 */ /* 0x000fc600078ec0ff */
[----:B------:R4:W-:Y:S01]  /*0890*/  STG.E desc[UR8][R18.64+0xc], R25 ;  /* 0x00000c1912007986 */ /* 0x0009e2000c101908 */
[----:B------:R-:W-:-:S03]  /*08a0*/  ISETP.NE.AND P1, PT, R17, R24, PT ;  /* 0x000000181100720c */ /* 0x000fc60003f25270 */
[----:B------:R4:W-:Y:S10]  /*08b0*/  STG.E desc[UR8][R22.64+0xc], R27 ;  /* 0x00000c1b16007986 */ /* 0x0009f4000c101908 */
[----:B------:R-:W-:Y:S05]  /*08c0*/  @P1 BRA `(.L_x_11) ;  /* 0xfffffff800a01947 */ /* 0x000fea000383ffff */
[----:B------:R-:W-:-:S07]  /*08d0*/  MOV R17, R24 ;  /* 0x0000001800117202 */ /* 0x000fce0000000f00 */
.L_x_2:
[----:B------:R-:W-:-:S13]  /*08e0*/  ISETP.NE.AND P1, PT, R16, RZ, PT ;  /* 0x000000ff1000720c */ /* 0x000fda0003f25270 */
[----:B------:R-:W-:Y:S05]  /*08f0*/  @!P1 BRA `(.L_x_12) ;  /* 0x00000004002c9947 */ /* 0x000fea0003800000 */
[----:B------:R-:W2:Y:S01]  /*0900*/  LDCU UR6, c[0x0][0x3c0] ;  /* 0x00007800ff0677ac */ /* 0x000ea20008000800 */
[----:B01-3--:R-:W-:Y:S01]  /*0910*/  IADD3 R31, PT, PT, R0, R17, RZ ;  /* 0x00000011001f7210 */ /* 0x00bfe20007ffe0ff */
[----:B--2-4-:R-:W-:-:S04]  /*0920*/  IMAD.WIDE.U32 R18, R17, 0x4, R20 ;  /* 0x0000000411127825 */ /* 0x014fc800078e0014 */
[----:B------:R-:W-:Y:S01]  /*0930*/  IMAD.WIDE.U32 R30, R31, 0x4, R20 ;  /* 0x000000041f1e7825 */ /* 0x000fe200078e0014 */
[----:B------:R0:W5:Y:S04]  /*0940*/  LDG.E R36, desc[UR8][R18.64] ;  /* 0x0000000812247981 */ /* 0x000168000c1e1900 */
[----:B------:R0:W5:Y:S01]  /*0950*/  LDG.E R38, desc[UR8][R30.64] ;  /* 0x000000081e267981 */ /* 0x000162000c1e1900 */
[----:B------:R-:W-:-:S04]  /*0960*/  IMAD.WIDE.U32 R20, R17, 0x4, R10 ;  /* 0x0000000411147825 */ /* 0x000fc800078e000a */
[C---:B------:R-:W-:Y:S01]  /*0970*/  IMAD.WIDE.U32 R28, R17.reuse, 0x4, R8 ;  /* 0x00000004111c7825 */ /* 0x040fe200078e0008 */
[----:B------:R-:W-:-:S03]  /*0980*/  ISETP.GE.AND P1, PT, R17, UR6, PT ;  /* 0x0000000611007c0c */ /* 0x000fc6000bf26270 */
[----:B------:R-:W-:-:S04]  /*0990*/  IMAD.WIDE.U32 R26, R17, 0x4, R4 ;  /* 0x00000004111a7825 */ /* 0x000fc800078e0004 */
[----:B------:R-:W-:-:S04]  /*09a0*/  IMAD.WIDE.U32 R24, R17, 0x4, R6 ;  /* 0x0000000411187825 */ /* 0x000fc800078e0006 */
[----:B------:R-:W-:Y:S02]  /*09b0*/  IMAD.WIDE.U32 R22, R17, 0x4, R2 ;  /* 0x0000000411167825 */ /* 0x000fe400078e0002 */
[----:B0-----:R-:W-:Y:S05]  /*09c0*/  @!P1 BRA `(.L_x_13) ;  /* 0x0000000000189947 */ /* 0x001fea0003800000 */
[----:B------:R-:W-:-:S13]  /*09d0*/  ISETP.GE.AND P1, PT, R17, UR5, PT ;  /* 0x0000000511007c0c */ /* 0x000fda000bf26270 */
[----:B------:R0:W5:Y:S04]  /*09e0*/  @P1 LDG.E R32, desc[UR8][R24.64] ;  /* 0x0000000818201981 */ /* 0x000168000c1e1900 */
[----:B------:R0:W5:Y:S04]  /*09f0*/  @P1 LDG.E R34, desc[UR8][R22.64] ;  /* 0x0000000816221981 */ /* 0x000168000c1e1900 */
[----:B------:R0:W5:Y:S04]  /*0a00*/  @!P1 LDG.E R32, desc[UR8][R28.64] ;  /* 0x000000081c209981 */ /* 0x000168000c1e1900 */
[----:B------:R0:W5:Y:S01]  /*0a10*/  @!P1 LDG.E R34, desc[UR8][R26.64] ;  /* 0x000000081a229981 */ /* 0x000162000c1e1900 */
[----:B------:R-:W-:Y:S05]  /*0a20*/  BRA `(.L_x_14) ;  /* 0x00000000000c7947 */ /* 0x000fea0003800000 */
.L_x_13:
[----:B------:R-:W-:Y:S01]  /*0a30*/  IMAD.WIDE.U32 R32, R17, 0x4, R12 ;  /* 0x0000000411207825 */ /* 0x000fe200078e000c */
[----:B------:R1:W5:Y:S05]  /*0a40*/  LDG.E R34, desc[UR8][R20.64] ;  /* 0x0000000814227981 */ /* 0x00036a000c1e1900 */
[----:B------:R1:W5:Y:S02]  /*0a50*/  LDG.E R32, desc[UR8][R32.64] ;  /* 0x0000000820207981 */ /* 0x000364000c1e1900 */
.L_x_14:
[----:B------:R-:W-:Y:S01]  /*0a60*/  ISETP.NE.AND P1, PT, R16, 0x1, PT ;  /* 0x000000011000780c */ /* 0x000fe20003f25270 */
[-C--:B-1---5:R-:W-:Y:S01]  /*0a70*/  FMUL R33, R38, R34.reuse ;  /* 0x0000002226217220 */ /* 0x0a2fe20000400000 */
[----:B------:R-:W-:-:S03]  /*0a80*/  FMUL R35, R36, R34 ;  /* 0x0000002224237220 */ /* 0x000fc60000400000 */
[-C--:B------:R-:W-:Y:S01]  /*0a90*/  FFMA R33, R36, R32.reuse, -R33 ;  /* 0x0000002024217223 */ /* 0x080fe20000000821 */
[----:B------:R-:W-:-:S04]  /*0aa0*/  FFMA R35, R38, R32, R35 ;  /* 0x0000002026237223 */ /* 0x000fc80000000023 */
[----:B------:R1:W-:Y:S04]  /*0ab0*/  STG.E desc[UR8][R18.64], R33 ;  /* 0x0000002112007986 */ /* 0x0003e8000c101908 */
[----:B------:R1:W-:Y:S01]  /*0ac0*/  STG.E desc[UR8][R30.64], R35 ;  /* 0x000000231e007986 */ /* 0x0003e2000c101908 */
[----:B------:R-:W-:Y:S05]  /*0ad0*/  @!P1 BRA `(.L_x_12) ;  /* 0x0000000000b49947 */ /* 0x000fea0003800000 */
[----:B-1----:R-:W-:Y:S01]  /*0ae0*/  LEA R30, P1, R0, R18, 0x2 ;  /* 0x00000012001e7211 */ /* 0x002fe200078210ff */
[----:B------:R1:W5:Y:S01]  /*0af0*/  LDG.E R34, desc[UR8][R18.64+0x4] ;  /* 0x0000040812227981 */ /* 0x000362000c1e1900 */
[----:B------:R-:W-:Y:S02]  /*0b00*/  IADD3 R16, PT, PT, R17, 0x1, RZ ;  /* 0x0000000111107810 */ /* 0x000fe40007ffe0ff */
[----:B------:R-:W-:Y:S02]  /*0b10*/  IADD3.X R31, PT, PT, RZ, R19, RZ, P1, !PT ;  /* 0x00000013ff1f7210 */ /* 0x000fe40000ffe4ff */
[----:B------:R-:W-:-:S03]  /*0b20*/  ISETP.GE.AND P1, PT, R16, UR6, PT ;  /* 0x0000000610007c0c */ /* 0x000fc6000bf26270 */
[----:B------:R1:W5:Y:S10]  /*0b30*/  LDG.E R36, desc[UR8][R30.64+0x4] ;  /* 0x000004081e247981 */ /* 0x000374000c1e1900 */
[----:B-1----:R-:W-:Y:S05]  /*0b40*/  @!P1 BRA `(.L_x_15) ;  /* 0x0000000000189947 */ /* 0x002fea0003800000 */
[----:B------:R-:W-:-:S13]  /*0b50*/  ISETP.GE.AND P1, PT, R16, UR5, PT ;  /* 0x0000000510007c0c */ /* 0x000fda000bf26270 */
[----:B------:R1:W5:Y:S04]  /*0b60*/  @P1 LDG.E R32, desc[UR8][R24.64+0x4] ;  /* 0x0000040818201981 */ /* 0x000368000c1e1900 */
[----:B------:R1:W5:Y:S04]  /*0b70*/  @P1 LDG.E R16, desc[UR8][R22.64+0x4] ;  /* 0x0000040816101981 */ /* 0x000368000c1e1900 */
[----:B------:R1:W5:Y:S04]  /*0b80*/  @!P1 LDG.E R32, desc[UR8][R28.64+0x4] ;  /* 0x000004081c209981 */ /* 0x000368000c1e1900 */
[----:B------:R1:W5:Y:S01]  /*0b90*/  @!P1 LDG.E R16, desc[UR8][R26.64+0x4] ;  /* 0x000004081a109981 */ /* 0x000362000c1e1900 */
[----:B------:R-:W-:Y:S05]  /*0ba0*/  BRA `(.L_x_16) ;  /* 0x00000000000c7947 */ /* 0x000fea0003800000 */
.L_x_15:
[----:B------:R-:W-:Y:S01]  /*0bb0*/  IMAD.WIDE.U32 R32, R17, 0x4, R12 ;  /* 0x0000000411207825 */ /* 0x000fe200078e000c */
[----:B------:R2:W5:Y:S05]  /*0bc0*/  LDG.E R16, desc[UR8][R20.64+0x4] ;  /* 0x0000040814107981 */ /* 0x00056a000c1e1900 */
[----:B------:R2:W5:Y:S02]  /*0bd0*/  LDG.E R32, desc[UR8][R32.64+0x4] ;  /* 0x0000040820207981 */ /* 0x000564000c1e1900 */
.L_x_16:
[-C--:B--2--5:R-:W-:Y:S01]  /*0be0*/  FMUL R33, R36, R16.reuse ;  /* 0x0000001024217220 */ /* 0x0a4fe20000400000 */
[----:B------:R-:W-:Y:S01]  /*0bf0*/  FMUL R35, R34, R16 ;  /* 0x0000001022237220 */ /* 0x000fe20000400000 */
[----:B------:R-:W-:Y:S02]  /*0c00*/  LOP3.LUT R16, R0, 0x3, RZ, 0xc0, !PT ;  /* 0x0000000300107812 */ /* 0x000fe400078ec0ff */
[-C--:B------:R-:W-:Y:S01]  /*0c10*/  FFMA R33, R34, R32.reuse, -R33 ;  /* 0x0000002022217223 */ /* 0x080fe20000000821 */
[----:B------:R-:W-:Y:S01]  /*0c20*/  FFMA R35, R36, R32, R35 ;  /* 0x0000002024237223 */ /* 0x000fe20000000023 */
[----:B------:R-:W-:-:S03]  /*0c30*/  ISETP.NE.AND P1, PT, R16, 0x2, PT ;  /* 0x000000021000780c */ /* 0x000fc60003f25270 */
[----:B------:R2:W-:Y:S04]  /*0c40*/  STG.E desc[UR8][R18.64+0x4], R33 ;  /* 0x0000042112007986 */ /* 0x0005e8000c101908 */
[----:B------:R2:W-:Y:S06]  /*0c50*/  STG.E desc[UR8][R30.64+0x4], R35 ;  /* 0x000004231e007986 */ /* 0x0005ec000c101908 */
[----:B------:R-:W-:Y:S05]  /*0c60*/  @!P1 BRA `(.L_x_12) ;  /* 0x0000000000509947 */ /* 0x000fea0003800000 */
[----:B------:R-:W-:Y:S01]  /*0c70*/  IADD3 R32, PT, PT, R17, 0x2, RZ ;  /* 0x0000000211207810 */ /* 0x000fe20007ffe0ff */
[----:B--2---:R2:W5:Y:S03]  /*0c80*/  LDG.E R33, desc[UR8][R18.64+0x8] ;  /* 0x0000080812217981 */ /* 0x004566000c1e1900 */
[----:B------:R-:W-:Y:S01]  /*0c90*/  ISETP.GE.AND P1, PT, R32, UR6, PT ;  /* 0x0000000620007c0c */ /* 0x000fe2000bf26270 */
[----:B------:R2:W5:-:S12]  /*0ca0*/  LDG.E R35, desc[UR8][R30.64+0x8] ;  /* 0x000008081e237981 */ /* 0x000558000c1e1900 */
[----:B--2---:R-:W-:Y:S05]  /*0cb0*/  @!P1 BRA `(.L_x_17) ;  /* 0x0000000000189947 */ /* 0x004fea0003800000 */
[----:B------:R-:W-:-:S13]  /*0cc0*/  ISETP.GE.AND P1, PT, R32, UR5, PT ;  /* 0x0000000520007c0c */ /* 0x000fda000bf26270 */
[----:B------:R2:W5:Y:S04]  /*0cd0*/  @P1 LDG.E R17, desc[UR8][R24.64+0x8] ;  /* 0x0000080818111981 */ /* 0x000568000c1e1900 */
[----:B------:R2:W5:Y:S04]  /*0ce0*/  @P1 LDG.E R20, desc[UR8][R22.64+0x8] ;  /* 0x0000080816141981 */ /* 0x000568000c1e1900 */
[----:B------:R2:W5:Y:S04]  /*0cf0*/  @!P1 LDG.E R17, desc[UR8][R28.64+0x8] ;  /* 0x000008081c119981 */ /* 0x000568000c1e1900 */
[----:B------:R2:W5:Y:S01]  /*0d00*/  @!P1 LDG.E R20, desc[UR8][R26.64+0x8] ;  /* 0x000008081a149981 */ /* 0x000562000c1e1900 */
[----:B------:R-:W-:Y:S05]  /*0d10*/  BRA `(.L_x_18) ;  /* 0x00000000000c7947 */ /* 0x000fea0003800000 */
.L_x_17:
[----:B01----:R-:W-:Y:S01]  /*0d20*/  IMAD.WIDE.U32 R22, R17, 0x4, R12 ;  /* 0x0000000411167825 */ /* 0x003fe200078e000c */
[----:B------:R3:W5:Y:S04]  /*0d30*/  LDG.E R20, desc[UR8][R20.64+0x8] ;  /* 0x0000080814147981 */ /* 0x000768000c1e1900 */
[----:B------:R3:W5:Y:S02]  /*0d40*/  LDG.E R17, desc[UR8][R22.64+0x8] ;  /* 0x0000080816117981 */ /* 0x000764000c1e1900 */
.L_x_18:
[-C--:B0123-5:R-:W-:Y:S01]  /*0d50*/  FMUL R22, R35, R20.reuse ;  /* 0x0000001423167220 */ /* 0x0affe20000400000 */
[----:B------:R-:W-:-:S03]  /*0d60*/  FMUL R20, R33, R20 ;  /* 0x0000001421147220 */ /* 0x000fc60000400000 */
[-C--:B------:R-:W-:Y:S01]  /*0d70*/  FFMA R21, R33, R17.reuse, -R22 ;  /* 0x0000001121157223 */ /* 0x080fe20000000816 */
[----:B------:R-:W-:-:S04]  /*0d80*/  FFMA R17, R35, R17, R20 ;  /* 0x0000001123117223 */ /* 0x000fc80000000014 */
[----:B------:R0:W-:Y:S04]  /*0d90*/  STG.E desc[UR8][R18.64+0x8], R21 ;  /* 0x0000081512007986 */ /* 0x0001e8000c101908 */
[----:B------:R0:W-:Y:S02]  /*0da0*/  STG.E desc[UR8][R30.64+0x8], R17 ;  /* 0x000008111e007986 */ /* 0x0001e4000c101908 */
.L_x_12:
[----:B------:R-:W5:Y:S01]  /*0db0*/  LDCU UR6, c[0x0][0x3a8] ;  /* 0x00007500ff0677ac */ /* 0x000f620008000800 */
[----:B------:R-:W-:-:S04]  /*0dc0*/  UIADD3 UR4, UPT, UPT, UR4, 0x1, URZ ;  /* 0x0000000104047890 */ /* 0x000fc8000fffe0ff */
[----:B-----5:R-:W-:-:S09]  /*0dd0*/  UISETP.NE.AND UP0, UPT, UR4, UR6, UPT ;  /* 0x000000060400728c */ /* 0x020fd2000bf05270 */
[----:B------:R-:W-:Y:S05]  /*0de0*/  BRA.U !UP0, `(.L_x_0) ;  /* 0x0000000908ec7547 */ /* 0x000fea000b800000 */
[----:B------:R-:W-:Y:S05]  /*0df0*/  BRA `(.L_x_19) ;  /* 0xfffffff400247947 */ /* 0x000fea000383ffff */
.L_x_1:
[----:B------:R-:W-:Y:S01]  /*0e00*/  LOP3.LUT R16, R0, 0x3, RZ, 0xc0, !PT ;  /* 0x0000000300107812 */ /* 0x000fe200078ec0ff */
[----:B------:R-:W-:-:S06]  /*0e10*/  UMOV UR4, URZ ;  /* 0x000000ff00047c82 */ /* 0x000fcc0008000000 */
.L_x_37:
[----:B01----:R-:W0:Y:S01]  /*0e20*/  LDC R17, c[0x0][0x3b0] ;  /* 0x0000ec00ff117b82 */ /* 0x003e220000000800 */
[----:B------:R-:W1:Y:S01]  /*0e30*/  LDCU.64 UR6, c[0x0][0x380] ;  /* 0x00007000ff0677ac */ /* 0x000e620008000a00 */
[----:B--2-4-:R-:W-:Y:S02]  /*0e40*/  IADD3 R19, PT, PT, R0, -0x1, RZ ;  /* 0xffffffff00137810 */ /* 0x014fe40007ffe0ff */
[----:B------:R-:W-:Y:S01]  /*0e50*/  SHF.R.S32.HI R18, RZ, 0x1f, R14 ;  /* 0x0000001fff127819 */ /* 0x000fe2000001140e */
[----:B------:R-:W2:Y:S01]  /*0e60*/  LDCU UR10, c[0x0][0x3a8] ;  /* 0x00007500ff0a77ac */ /* 0x000ea20008000800 */
[----:B------:R-:W-:Y:S01]  /*0e70*/  ISETP.GE.U32.AND P1, PT, R19, 0x3, PT ;  /* 0x000000031300780c */ /* 0x000fe20003f26070 */
[----:B0-----:R-:W-:Y:S01]  /*0e80*/  IMAD R17, R17, UR4, RZ ;  /* 0x0000000411117c24 */ /* 0x001fe2000f8e02ff */
[----:B------:R-:W-:-:S04]  /*0e90*/  UIADD3 UR4, UPT, UPT, UR4, 0x1, URZ ;  /* 0x0000000104047890 */ /* 0x000fc8000fffe0ff */
[----:B------:R-:W-:Y:S01]  /*0ea0*/  IADD3 R17, P0, PT, R17, R14, RZ ;  /* 0x0000000e11117210 */ /* 0x000fe20007f1e0ff */
[----:B--2---:R-:W-:-:S03]  /*0eb0*/  UISETP.NE.AND UP0, UPT, UR4, UR10, UPT ;  /* 0x0000000a0400728c */ /* 0x004fc6000bf05270 */
[----:B------:R-:W-:Y:S02]  /*0ec0*/  IADD3.X R18, PT, PT, RZ, R18, RZ, P0, !PT ;  /* 0x00000012ff127210 */ /* 0x000fe400007fe4ff */
[----:B-1----:R-:W-:-:S04]  /*0ed0*/  LEA R20, P0, R17, UR6, 0x2 ;  /* 0x0000000611147c11 */ /* 0x002fc8000f8010ff */
[----:B------:R-:W-:Y:S01]  /*0ee0*/  LEA.HI.X R21, R17, UR7, R18, 0x2, P0 ;  /* 0x0000000711157c11 */ /* 0x000fe200080f1412 */
[----:B------:R-:W-:Y:S01]  /*0ef0*/  HFMA2 R17, -RZ, RZ, 0, 0 ;  /* 0x00000000ff117431 */ /* 0x000fe200000001ff */
[----:B---3--:R-:W-:Y:S07]  /*0f00*/  @!P1 BRA `(.L_x_20) ;  /* 0x00000004006c9947 */ /* 0x008fee0003800000 */
[----:B------:R-:W-:Y:S01]  /*0f10*/  MOV R17, RZ ;  /* 0x000000ff00117202 */ /* 0x000fe20000000f00 */
[----:B------:R-:W0:Y:S06]  /*0f20*/  LDCU UR6, c[0x0][0x3c0] ;  /* 0x00007800ff0677ac */ /* 0x000e2c0008000800 */
.L_x_29:
        /* <DEDUP_REMOVED lines=19> */
.L_x_21:
[----:B------:R0:W5:Y:S04]  /*1060*/  LDG.E R36, desc[UR8][R24.64] ;  /* 0x0000000818247981 */ /* 0x000168000c1e1900 */
[----:B------:R0:W5:Y:S02]  /*1070*/  LDG.E R37, desc[UR8][R26.64] ;  /* 0x000000081a257981 */ /* 0x000164000c1e1900 */
.L_x_22:
[-C--:B-----5:R-:W-:Y:S01]  /*1080*/  FMUL R39, R40, R37.reuse ;  /* 0x0000002528277220 */ /* 0x0a0fe20000400000 */
[----:B------:R-:W-:-:S03]  /*1090*/  FMUL R37, R38, R37 ;  /* 0x0000002526257220 */ /* 0x000fc60000400000 */
[-C--:B------:R-:W-:Y:S01]  /*10a0*/  FFMA R39, R38, R36.reuse, R39 ;  /* 0x0000002426277223 */ /* 0x080fe20000000027 */
[----:B------:R-:W-:Y:S01]  /*10b0*/  FFMA R37, R40, R36, -R37 ;  /* 0x0000002428257223 */ /* 0x000fe20000000825 */
        /* <DEDUP_REMOVED lines=13> */
.L_x_23:
[----:B------:R4:W5:Y:S04]  /*1190*/  LDG.E R36, desc[UR8][R24.64+0x4] ;  /* 0x0000040818247981 */ /* 0x000968000c1e1900 */
[----:B--2---:R4:W5:Y:S02]  /*11a0*/  LDG.E R37, desc[UR8][R26.64+0x4] ;  /* 0x000004081a257981 */ /* 0x004964000c1e1900 */
.L_x_24:
        /* <DEDUP_REMOVED lines=17> */
.L_x_25:
[----:B------:R0:W5:Y:S04]  /*12c0*/  LDG.E R36, desc[UR8][R24.64+0x8] ;  /* 0x0000080818247981 */ /* 0x000168000c1e1900 */
[----:B--2---:R0:W5:Y:S02]  /*12d0*/  LDG.E R37, desc[UR8][R26.64+0x8] ;  /* 0x000008081a257981 */ /* 0x004164000c1e1900 */
.L_x_26:
        /* <DEDUP_REMOVED lines=17> */
.L_x_27:
[----:B0---4-:R4:W5:Y:S04]  /*13f0*/  LDG.E R24, desc[UR8][R24.64+0xc] ;  /* 0x00000c0818187981 */ /* 0x011968000c1e1900 */
[----:B------:R4:W5:Y:S02]  /*1400*/  LDG.E R26, desc[UR8][R26.64+0xc] ;  /* 0x00000c081a1a7981 */ /* 0x000964000c1e1900 */
.L_x_28:
[-C--:B----45:R-:W-:Y:S01]  /*1410*/  FMUL R25, R40, R26.reuse ;  /* 0x0000001a28197220 */ /* 0x0b0fe20000400000 */
[C---:B------:R-:W-:Y:S01]  /*1420*/  FMUL R27, R38.reuse, R26 ;  /* 0x0000001a261b7220 */ /* 0x040fe20000400000 */
[----:B------:R-:W-:Y:S02]  /*1430*/  IADD3 R17, PT, PT, R17, 0x4, RZ ;  /* 0x0000000411117810 */ /* 0x000fe40007ffe0ff */
[-C--:B------:R-:W-:Y:S01]  /*1440*/  FFMA R25, R38, R24.reuse, R25 ;  /* 0x0000001826197223 */ /* 0x080fe20000000019 */
[----:B------:R-:W-:Y:S01]  /*1450*/  FFMA R27, R40, R24, -R27 ;  /* 0x00000018281b7223 */ /* 0x000fe2000000081b */
[----:B------:R-:W-:-:S03]  /*1460*/  LOP3.LUT R24, R0, 0x3ffffffc, RZ, 0xc0, !PT ;  /* 0x3ffffffc00187812 */ /* 0x000fc600078ec0ff */
[----:B------:R4:W-:Y:S01]  /*1470*/  STG.E desc[UR8][R18.64+0xc], R25 ;  /* 0x00000c1912007986 */ /* 0x0009e2000c101908 */
[----:B------:R-:W-:-:S03]  /*1480*/  ISETP.NE.AND P0, PT, R17, R24, PT ;  /* 0x000000181100720c */ /* 0x000fc60003f05270 */
[----:B------:R4:W-:Y:S10]  /*1490*/  STG.E desc[UR8][R22.64+0xc], R27 ;  /* 0x00000c1b16007986 */ /* 0x0009f4000c101908 */
[----:B------:R-:W-:Y:S05]  /*14a0*/  @P0 BRA `(.L_x_29) ;  /* 0xfffffff800a00947 */ /* 0x000fea000383ffff */
[----:B------:R-:W-:-:S07]  /*14b0*/  MOV R17, R24 ;  /* 0x0000001800117202 */ /* 0x000fce0000000f00 */
.L_x_20:
        /* <DEDUP_REMOVED lines=16> */
[----:B------:R-:W-:Y:S01]  /*15c0*/  @P0 IMAD.WIDE.U32 R32, R17, 0x4, R6 ;  /* 0x0000000411200825 */ /* 0x000fe200078e0006 */
[----:B------:R0:W5:Y:S04]  /*15d0*/  @P0 LDG.E R35, desc[UR8][R20.64] ;  /* 0x0000000814230981 */ /* 0x000168000c1e1900 */
[----:B------:R0:W5:Y:S04]  /*15e0*/  @P0 LDG.E R34, desc[UR8][R32.64] ;  /* 0x0000000820220981 */ /* 0x000168000c1e1900 */
[----:B------:R0:W5:Y:S04]  /*15f0*/  @!P0 LDG.E R35, desc[UR8][R22.64] ;  /* 0x0000000816238981 */ /* 0x000168000c1e1900 */
[----:B------:R0:W5:Y:S01]  /*1600*/  @!P0 LDG.E R34, desc[UR8][R24.64] ;  /* 0x0000000818228981 */ /* 0x000162000c1e1900 */
[----:B------:R-:W-:Y:S05]  /*1610*/  BRA `(.L_x_32) ;  /* 0x0000000000087947 */ /* 0x000fea0003800000 */
.L_x_31:
[----:B------:R1:W5:Y:S04]  /*1620*/  LDG.E R34, desc[UR8][R28.64] ;  /* 0x000000081c227981 */ /* 0x000368000c1e1900 */
[----:B------:R1:W5:Y:S02]  /*1630*/  LDG.E R35, desc[UR8][R26.64] ;  /* 0x000000081a237981 */ /* 0x000364000c1e1900 */
.L_x_32:
[----:B------:R-:W-:Y:S01]  /*1640*/  ISETP.NE.AND P0, PT, R16, 0x1, PT ;  /* 0x000000011000780c */ /* 0x000fe20003f05270 */
[-C--:B0----5:R-:W-:Y:S01]  /*1650*/  FMUL R33, R38, R35.reuse ;  /* 0x0000002326217220 */ /* 0x0a1fe20000400000 */
[----:B------:R-:W-:-:S03]  /*1660*/  FMUL R35, R36, R35 ;  /* 0x0000002324237220 */ /* 0x000fc60000400000 */
[-C--:B------:R-:W-:Y:S01]  /*1670*/  FFMA R33, R36, R34.reuse, R33 ;  /* 0x0000002224217223 */ /* 0x080fe20000000021 */
[----:B------:R-:W-:-:S04]  /*1680*/  FFMA R35, R38, R34, -R35 ;  /* 0x0000002226237223 */ /* 0x000fc80000000823 */
[----:B------:R0:W-:Y:S04]  /*1690*/  STG.E desc[UR8][R18.64], R33 ;  /* 0x0000002112007986 */ /* 0x0001e8000c101908 */
[----:B------:R0:W-:Y:S01]  /*16a0*/  STG.E desc[UR8][R30.64], R35 ;  /* 0x000000231e007986 */ /* 0x0001e2000c101908 */
[----:B------:R-:W-:Y:S05]  /*16b0*/  @!P0 BRA `(.L_x_30) ;  /* 0x0000000000b48947 */ /* 0x000fea0003800000 */
[----:B0-----:R-:W-:Y:S01]  /*16c0*/  LEA R30, P0, R0, R18, 0x2 ;  /* 0x00000012001e7211 */ /* 0x001fe200078010ff */
[----:B------:R0:W5:Y:S01]  /*16d0*/  LDG.E R36, desc[UR8][R18.64+0x4] ;  /* 0x0000040812247981 */ /* 0x000162000c1e1900 */
[----:B------:R-:W-:Y:S02]  /*16e0*/  IADD3 R16, PT, PT, R17, 0x1, RZ ;  /* 0x0000000111107810 */ /* 0x000fe40007ffe0ff */
[----:B------:R-:W-:Y:S02]  /*16f0*/  IADD3.X R31, PT, PT, RZ, R19, RZ, P0, !PT ;  /* 0x00000013ff1f7210 */ /* 0x000fe400007fe4ff */
[----:B------:R-:W-:-:S03]  /*1700*/  ISETP.GE.AND P0, PT, R16, UR6, PT ;  /* 0x0000000610007c0c */ /* 0x000fc6000bf06270 */
[----:B------:R0:W5:Y:S10]  /*1710*/  LDG.E R38, desc[UR8][R30.64+0x4] ;  /* 0x000004081e267981 */ /* 0x000174000c1e1900 */
        /* <DEDUP_REMOVED lines=8> */
.L_x_33:
[----:B------:R2:W5:Y:S04]  /*17a0*/  LDG.E R16, desc[UR8][R28.64+0x4] ;  /* 0x000004081c107981 */ /* 0x000568000c1e1900 */
[----:B------:R2:W5:Y:S02]  /*17b0*/  LDG.E R34, desc[UR8][R26.64+0x4] ;  /* 0x000004081a227981 */ /* 0x000564000c1e1900 */
.L_x_34:
[-C--:B0----5:R-:W-:Y:S01]  /*17c0*/  FMUL R33, R38, R34.reuse ;  /* 0x0000002226217220 */ /* 0x0a1fe20000400000 */
[----:B------:R-:W-:-:S03]  /*17d0*/  FMUL R35, R36, R34 ;  /* 0x0000002224237220 */ /* 0x000fc60000400000 */
[-C--:B------:R-:W-:Y:S01]  /*17e0*/  FFMA R33, R36, R16.reuse, R33 ;  /* 0x0000001024217223 */ /* 0x080fe20000000021 */
[----:B------:R-:W-:Y:S01]  /*17f0*/  FFMA R35, R38, R16, -R35 ;  /* 0x0000001026237223 */ /* 0x000fe20000000823 */
[----:B------:R-:W-:-:S03]  /*1800*/  LOP3.LUT R16, R0, 0x3, RZ, 0xc0, !PT ;  /* 0x0000000300107812 */ /* 0x000fc600078ec0ff */
[----:B------:R0:W-:Y:S01]  /*1810*/  STG.E desc[UR8][R18.64+0x4], R33 ;  /* 0x0000042112007986 */ /* 0x0001e2000c101908 */
[----:B------:R-:W-:-:S03]  /*1820*/  ISETP.NE.AND P0, PT, R16, 0x2, PT ;  /* 0x000000021000780c */ /* 0x000fc60003f05270 */
[----:B------:R0:W-:Y:S10]  /*1830*/  STG.E desc[UR8][R30.64+0x4], R35 ;  /* 0x000004231e007986 */ /* 0x0001f4000c101908 */
[----:B------:R-:W-:Y:S05]  /*1840*/  @!P0 BRA `(.L_x_30) ;  /* 0x0000000000508947 */ /* 0x000fea0003800000 */
[----:B------:R-:W-:Y:S01]  /*1850*/  IADD3 R32, PT, PT, R17, 0x2, RZ ;  /* 0x0000000211207810 */ /* 0x000fe20007ffe0ff */
[----:B------:R3:W5:Y:S03]  /*1860*/  LDG.E R34, desc[UR8][R18.64+0x8] ;  /* 0x0000080812227981 */ /* 0x000766000c1e1900 */
[----:B------:R-:W-:Y:S01]  /*1870*/  ISETP.GE.AND P0, PT, R32, UR6, PT ;  /* 0x0000000620007c0c */ /* 0x000fe2000bf06270 */
[----:B------:R3:W5:-:S12]  /*1880*/  LDG.E R36, desc[UR8][R30.64+0x8] ;  /* 0x000008081e247981 */ /* 0x000758000c1e1900 */
[----:B---3--:R-:W-:Y:S05]  /*1890*/  @!P0 BRA `(.L_x_35) ;  /* 0x00000000001c8947 */ /* 0x008fea0003800000 */
[----:B------:R-:W-:-:S13]  /*18a0*/  ISETP.GE.AND P0, PT, R32, UR5, PT ;  /* 0x0000000520007c0c */ /* 0x000fda000bf06270 */
[----:B-12---:R-:W-:Y:S02]  /*18b0*/  @P0 IMAD.WIDE.U32 R26, R17, 0x4, R6 ;  /* 0x00000004111a0825 */ /* 0x006fe400078e0006 */
[----:B------:R1:W5:Y:S04]  /*18c0*/  @P0 LDG.E R17, desc[UR8][R20.64+0x8] ;  /* 0x0000080814110981 */ /* 0x000368000c1e1900 */
[----:B------:R1:W5:Y:S04]  /*18d0*/  @P0 LDG.E R28, desc[UR8][R26.64+0x8] ;  /* 0x000008081a1c0981 */ /* 0x000368000c1e1900 */
[----:B------:R1:W5:Y:S04]  /*18e0*/  @!P0 LDG.E R17, desc[UR8][R22.64+0x8] ;  /* 0x0000080816118981 */ /* 0x000368000c1e1900 */
[----:B------:R1:W5:Y:S01]  /*18f0*/  @!P0 LDG.E R28, desc[UR8][R24.64+0x8] ;  /* 0x00000808181c8981 */ /* 0x000362000c1e1900 */
[----:B------:R-:W-:Y:S05]  /*1900*/  BRA `(.L_x_36) ;  /* 0x0000000000087947 */ /* 0x000fea0003800000 */
.L_x_35:
[----:B-12---:R2:W5:Y:S04]  /*1910*/  LDG.E R28, desc[UR8][R28.64+0x8] ;  /* 0x000008081c1c7981 */ /* 0x006568000c1e1900 */
[----:B------:R2:W5:Y:S02]  /*1920*/  LDG.E R17, desc[UR8][R26.64+0x8] ;  /* 0x000008081a117981 */ /* 0x000564000c1e1900 */
.L_x_36:
[-C--:B-1---5:R-:W-:Y:S01]  /*1930*/  FMUL R21, R36, R17.reuse ;  /* 0x0000001124157220 */ /* 0x0a2fe20000400000 */
[----:B------:R-:W-:-:S03]  /*1940*/  FMUL R17, R34, R17 ;  /* 0x0000001122117220 */ /* 0x000fc60000400000 */
[-C--:B------:R-:W-:Y:S01]  /*1950*/  FFMA R21, R34, R28.reuse, R21 ;  /* 0x0000001c22157223 */ /* 0x080fe20000000015 */
[----:B------:R-:W-:-:S04]  /*1960*/  FFMA R17, R36, R28, -R17 ;  /* 0x0000001c24117223 */ /* 0x000fc80000000811 */
[----:B------:R1:W-:Y:S04]  /*1970*/  STG.E desc[UR8][R18.64+0x8], R21 ;  /* 0x0000081512007986 */ /* 0x0003e8000c101908 */
[----:B------:R1:W-:Y:S02]  /*1980*/  STG.E desc[UR8][R30.64+0x8], R17 ;  /* 0x000008111e007986 */ /* 0x0003e4000c101908 */
.L_x_30:
[----:B------:R-:W-:Y:S05]  /*1990*/  BRA.U UP0, `(.L_x_37) ;  /* 0xfffffff500207547 */ /* 0x000fea000b83ffff */
.L_x_0:
[----:B------:R-:W5:Y:S08]  /*19a0*/  LDC R14, c[0x0][0x3b0] ;  /* 0x0000ec00ff0e7b82 */ /* 0x000f700000000800 */
[----:B------:R-:W2:Y:S01]  /*19b0*/  LDC R16, c[0x0][0x3ac] ;  /* 0x0000eb00ff107b82 */ /* 0x000ea20000000800 */
[----:B-----5:R-:W-:-:S04]  /*19c0*/  ISETP.GE.AND P0, PT, R14, 0x2, PT ;  /* 0x000000020e00780c */ /* 0x020fc80003f06270 */
[----:B--2---:R-:W-:-:S13]  /*19d0*/  ISETP.LT.OR P0, PT, R16, 0x1, !P0 ;  /* 0x000000011000780c */ /* 0x004fda0004701670 */
[----:B------:R-:W-:Y:S05]  /*19e0*/  @P0 EXIT ;  /* 0x000000000000094d */ /* 0x000fea0003800000 */
[----:B------:R-:W2:Y:S02]  /*19f0*/  LDCU.U8 UR4, c[0x0][0x3c8] ;  /* 0x00007900ff0477ac */ /* 0x000ea40008000000 */
[----:B--2---:R-:W-:-:S04]  /*1a00*/  UPRMT UR4, UR4, 0x8880, URZ ;  /* 0x0000888004047896 */ /* 0x004fc800080000ff */
[----:B------:R-:W-:-:S09]  /*1a10*/  UISETP.NE.AND UP0, UPT, UR4, URZ, UPT ;  /* 0x000000ff0400728c */ /* 0x000fd2000bf05270 */
[----:B------:R-:W-:Y:S05]  /*1a20*/  BRA.U UP0, `(.L_x_38) ;  /* 0x0000000900e07547 */ /* 0x000fea000b800000 */
[----:B------:R-:W-:Y:S01]  /*1a30*/  IADD3 R14, PT, PT, R0, -0x1, RZ ;  /* 0xffffffff000e7810 */ /* 0x000fe20007ffe0ff */
[----:B------:R-:W-:-:S03]  /*1a40*/  UMOV UR4, URZ ;  /* 0x000000ff00047c82 */ /* 0x000fc60008000000 */
[----:B------:R-:W-:-:S13]  /*1a50*/  ISETP.GE.U32.AND P0, PT, R14, 0x3, PT ;  /* 0x000000030e00780c */ /* 0x000fda0003f06070 */
.L_x_56:
[----:B--2---:R-:W2:Y:S01]  /*1a60*/  LDC R14, c[0x0][0x3b0] ;  /* 0x0000ec00ff0e7b82 */ /* 0x004ea20000000800 */
[----:B------:R-:W5:Y:S01]  /*1a70*/  LDCU.64 UR6, c[0x0][0x388] ;  /* 0x00007100ff0677ac */ /* 0x000f620008000a00 */
[----:B01-3--:R-:W-:Y:S01]  /*1a80*/  SHF.R.S32.HI R17, RZ, 0x1f, R15 ;  /* 0x0000001fff117819 */ /* 0x00bfe2000001140f */
[----:B---3--:R-:W-:Y:S02]  /*1a90*/  HFMA2 R33, -RZ, RZ, 0, 0 ;  /* 0x00000000ff217431 */ /* 0x008fe400000001ff */
[----:B--2---:R-:W-:-:S05]  /*1aa0*/  IMAD R14, R14, UR4, RZ ;  /* 0x000000040e0e7c24 */ /* 0x004fca000f8e02ff */
[----:B------:R-:W-:-:S04]  /*1ab0*/  IADD3 R14, P1, PT, R14, R15, RZ ;  /* 0x0000000f0e0e7210 */ /* 0x000fc80007f3e0ff */
[----:B------:R-:W-:Y:S02]  /*1ac0*/  IADD3.X R17, PT, PT, RZ, R17, RZ, P1, !PT ;  /* 0x00000011ff117210 */ /* 0x000fe40000ffe4ff */
[----:B-----5:R-:W-:-:S04]  /*1ad0*/  LEA R16, P1, R14, UR6, 0x2 ;  /* 0x000000060e107c11 */ /* 0x020fc8000f8210ff */
[----:B------:R-:W-:Y:S01]  /*1ae0*/  LEA.HI.X R17, R14, UR7, R17, 0x2, P1 ;  /* 0x000000070e117c11 */ /* 0x000fe200088f1411 */
[----:B----4-:R-:W-:Y:S08]  /*1af0*/  @!P0 BRA `(.L_x_39) ;  /* 0x00000004006c8947 */ /* 0x010ff00003800000 */
[----:B------:R-:W-:Y:S01]  /*1b00*/  MOV R35, RZ ;  /* 0x000000ff00237202 */ /* 0x000fe20000000f00 */
[----:B------:R-:W0:Y:S01]  /*1b10*/  LDCU UR6, c[0x0][0x3c0] ;  /* 0x00007800ff0677ac */ /* 0x000e220008000800 */
[----:B------:R-:W-:-:S07]  /*1b20*/  LOP3.LUT R14, R0, 0x3ffffffc, RZ, 0xc0, !PT ;  /* 0x3ffffffc000e7812 */ /* 0x000fce00078ec0ff */
.L_x_48:
        /* <DEDUP_REMOVED lines=19> */
.L_x_40:
[----:B------:R1:W5:Y:S04]  /*1c60*/  LDG.E R34, desc[UR8][R22.64] ;  /* 0x0000000816227981 */ /* 0x000368000c1e1900 */
[----:B------:R1:W5:Y:S02]  /*1c70*/  LDG.E R36, desc[UR8][R24.64] ;  /* 0x0000000818247981 */ /* 0x000364000c1e1900 */
.L_x_41:
        /* <DEDUP_REMOVED lines=13> */
[----:B------:R3:W5:Y:S04]  /*1d50*/  @P1 LDG.E R36, desc[UR8][R32.64+0x4] ;  /* 0x0000040820241981 */ /* 0x000768000c1e1900 */
[----:B------:R3:W5:Y:S04]  /*1d60*/  @!P1 LDG.E R34, desc[UR8][R26.64+0x4] ;  /* 0x000004081a229981 */ /* 0x000768000c1e1900 */
[----:B------:R3:W5:Y:S01]  /*1d70*/  @!P1 LDG.E R36, desc[UR8][R28.64+0x4] ;  /* 0x000004081c249981 */ /* 0x000762000c1e1900 */
[----:B------:R-:W-:Y:S05]  /*1d80*/  BRA `(.L_x_43) ;  /* 0x0000000000087947 */ /* 0x000fea0003800000 */
.L_x_42:
[----:B------:R4:W5:Y:S04]  /*1d90*/  LDG.E R34, desc[UR8][R22.64+0x4] ;  /* 0x0000040816227981 */ /* 0x000968000c1e1900 */
[----:B------:R4:W5:Y:S02]  /*1da0*/  LDG.E R36, desc[UR8][R24.64+0x4] ;  /* 0x0000040818247981 */ /* 0x000964000c1e1900 */
.L_x_43:
[-C--:B--2--5:R-:W-:Y:S01]  /*1db0*/  FMUL R37, R40, R36.reuse ;  /* 0x0000002428257220 */ /* 0x0a4fe20000400000 */
        /* <DEDUP_REMOVED lines=16> */
.L_x_44:
[----:B------:R0:W5:Y:S04]  /*1ec0*/  LDG.E R34, desc[UR8][R22.64+0x8] ;  /* 0x0000080816227981 */ /* 0x000168000c1e1900 */
[----:B------:R0:W5:Y:S02]  /*1ed0*/  LDG.E R36, desc[UR8][R24.64+0x8] ;  /* 0x0000080818247981 */ /* 0x000164000c1e1900 */
.L_x_45:
        /* <DEDUP_REMOVED lines=12> */
[----:B01--4-:R1:W5:Y:S04]  /*1fa0*/  @P1 LDG.E R22, desc[UR8][R30.64+0xc] ;  /* 0x00000c081e161981 */ /* 0x013368000c1e1900 */
[----:B------:R1:W5:Y:S04]  /*1fb0*/  @P1 LDG.E R24, desc[UR8][R32.64+0xc] ;  /* 0x00000c0820181981 */ /* 0x000368000c1e1900 */
[----:B------:R1:W5:Y:S04]  /*1fc0*/  @!P1 LDG.E R22, desc[UR8][R26.64+0xc] ;  /* 0x00000c081a169981 */ /* 0x000368000c1e1900 */
[----:B------:R1:W5:Y:S01]  /*1fd0*/  @!P1 LDG.E R24, desc[UR8][R28.64+0xc] ;  /* 0x00000c081c189981 */ /* 0x000362000c1e1900 */
[----:B------:R-:W-:Y:S05]  /*1fe0*/  BRA `(.L_x_47) ;  /* 0x0000000000087947 */ /* 0x000fea0003800000 */
.L_x_46:
[----:B01--4-:R0:W5:Y:S04]  /*1ff0*/  LDG.E R22, desc[UR8][R22.64+0xc] ;  /* 0x00000c0816167981 */ /* 0x013168000c1e1900 */
[----:B------:R0:W5:Y:S02]  /*2000*/  LDG.E R24, desc[UR8][R24.64+0xc] ;  /* 0x00000c0818187981 */ /* 0x000164000c1e1900 */
.L_x_47:
[----:B------:R-:W-:Y:S01]  /*2010*/  IADD3 R35, PT, PT, R35, 0x4, RZ ;  /* 0x0000000423237810 */ /* 0x000fe20007ffe0ff */
[-C--:B0----5:R-:W-:Y:S01]  /*2020*/  FMUL R23, R38, R24.reuse ;  /* 0x0000001826177220 */ /* 0x0a1fe20000400000 */
[C---:B------:R-:W-:Y:S02]  /*2030*/  FMUL R25, R36.reuse, R24 ;  /* 0x0000001824197220 */ /* 0x040fe40000400000 */
[----:B------:R-:W-:Y:S01]  /*2040*/  ISETP.NE.AND P1, PT, R35, R14, PT ;  /* 0x0000000e2300720c */ /* 0x000fe20003f25270 */
[-C--:B------:R-:W-:Y:S01]  /*2050*/  FFMA R23, R36, R22.reuse, -R23 ;  /* 0x0000001624177223 */ /* 0x080fe20000000817 */
[----:B------:R-:W-:-:S04]  /*2060*/  FFMA R25, R38, R22, R25 ;  /* 0x0000001626197223 */ /* 0x000fc80000000019 */
[----:B------:R0:W-:Y:S04]  /*2070*/  STG.E desc[UR8][R18.64+0xc], R23 ;  /* 0x00000c1712007986 */ /* 0x0001e8000c101908 */
[----:B------:R0:W-:Y:S03]  /*2080*/  STG.E desc[UR8][R20.64+0xc], R25 ;  /* 0x00000c1914007986 */ /* 0x0001e6000c101908 */
[----:B------:R-:W-:Y:S05]  /*2090*/  @P1 BRA `(.L_x_48) ;  /* 0xfffffff800a41947 */ /* 0x000fea000383ffff */
[----:B-1-3--:R-:W-:-:S07]  /*20a0*/  MOV R33, R14 ;  /* 0x0000000e00217202 */ /* 0x00afce0000000f00 */
.L_x_39:
[----:B------:R-:W-:-:S04]  /*20b0*/  LOP3.LUT R34, R0, 0x3, RZ, 0xc0, !PT ;  /* 0x0000000300227812 */ /* 0x000fc800078ec0ff */
[----:B------:R-:W-:-:S13]  /*20c0*/  ISETP.NE.AND P1, PT, R34, RZ, PT ;  /* 0x000000ff2200720c */ /* 0x000fda0003f25270 */
[----:B------:R-:W-:Y:S05]  /*20d0*/  @!P1 BRA `(.L_x_49) ;  /* 0x0000000400209947 */ /* 0x000fea0003800000 */
[----:B------:R-:W1:Y:S01]  /*20e0*/  LDCU UR6, c[0x0][0x3c0] ;  /* 0x00007800ff0677ac */ /* 0x000e620008000800 */
[----:B------:R-:W-:Y:S01]  /*20f0*/  IADD3 R31, PT, PT, R0, R33, RZ ;  /* 0x00000021001f7210 */ /* 0x000fe20007ffe0ff */
[----:B0-2-4-:R-:W-:-:S04]  /*2100*/  IMAD.WIDE.U32 R18, R33, 0x4, R16 ;  /* 0x0000000421127825 */ /* 0x015fc800078e0010 */
[----:B------:R-:W-:Y:S01]  /*2110*/  IMAD.WIDE.U32 R30, R31, 0x4, R16 ;  /* 0x000000041f1e7825 */ /* 0x000fe200078e0010 */
[----:B------:R0:W5:Y:S04]  /*2120*/  LDG.E R36, desc[UR8][R18.64] ;  /* 0x0000000812247981 */ /* 0x000168000c1e1900 */
[----:B------:R0:W5:Y:S01]  /*2130*/  LDG.E R38, desc[UR8][R30.64] ;  /* 0x000000081e267981 */ /* 0x000162000c1e1900 */
[----:B------:R-:W-:-:S04]  /*2140*/  IMAD.WIDE.U32 R16, R33, 0x4, R12 ;  /* 0x0000000421107825 */ /* 0x000fc800078e000c */
[C---:B------:R-:W-:Y:S01]  /*2150*/  IMAD.WIDE.U32 R20, R33.reuse, 0x4, R10 ;  /* 0x0000000421147825 */ /* 0x040fe200078e000a */
[----:B-1----:R-:W-:-:S03]  /*2160*/  ISETP.GE.AND P1, PT, R33, UR6, PT ;  /* 0x0000000621007c0c */ /* 0x002fc6000bf26270 */
[----:B------:R-:W-:-:S04]  /*2170*/  IMAD.WIDE.U32 R22, R33, 0x4, R8 ;  /* 0x0000000421167825 */ /* 0x000fc800078e0008 */
        /* <DEDUP_REMOVED lines=10> */
.L_x_50:
[----:B------:R0:W5:Y:S04]  /*2220*/  LDG.E R14, desc[UR8][R16.64] ;  /* 0x00000008100e7981 */ /* 0x000168000c1e1900 */
[----:B------:R0:W5:Y:S02]  /*2230*/  LDG.E R32, desc[UR8][R20.64] ;  /* 0x0000000814207981 */ /* 0x000164000c1e1900 */
.L_x_51:
[----:B------:R-:W-:Y:S01]  /*2240*/  ISETP.NE.AND P1, PT, R34, 0x1, PT ;  /* 0x000000012200780c */ /* 0x000fe20003f25270 */
[-C--:B-----5:R-:W-:Y:S01]  /*2250*/  FMUL R35, R38, R32.reuse ;  /* 0x0000002026237220 */ /* 0x0a0fe20000400000 */
[----:B------:R-:W-:-:S03]  /*2260*/  FMUL R37, R36, R32 ;  /* 0x0000002024257220 */ /* 0x000fc60000400000 */
[-C--:B------:R-:W-:Y:S01]  /*2270*/  FFMA R35, R36, R14.reuse, -R35 ;  /* 0x0000000e24237223 */ /* 0x080fe20000000823 */
[----:B------:R-:W-:-:S04]  /*2280*/  FFMA R37, R38, R14, R37 ;  /* 0x0000000e26257223 */ /* 0x000fc80000000025 */
[----:B------:R3:W-:Y:S04]  /*2290*/  STG.E desc[UR8][R18.64], R35 ;  /* 0x0000002312007986 */ /* 0x0007e8000c101908 */
[----:B------:R3:W-:Y:S01]  /*22a0*/  STG.E desc[UR8][R30.64], R37 ;  /* 0x000000251e007986 */ /* 0x0007e2000c101908 */
[----:B------:R-:W-:Y:S05]  /*22b0*/  @!P1 BRA `(.L_x_49) ;  /* 0x0000000000a89947 */ /* 0x000fea0003800000 */
[----:B---3--:R-:W-:Y:S01]  /*22c0*/  LEA R30, P1, R0, R18, 0x2 ;  /* 0x00000012001e7211 */ /* 0x008fe200078210ff */
[----:B------:R2:W5:Y:S01]  /*22d0*/  LDG.E R36, desc[UR8][R18.64+0x4] ;  /* 0x0000040812247981 */ /* 0x000562000c1e1900 */
[----:B------:R-:W-:Y:S02]  /*22e0*/  IADD3 R14, PT, PT, R33, 0x1, RZ ;  /* 0x00000001210e7810 */ /* 0x000fe40007ffe0ff */
[----:B------:R-:W-:Y:S02]  /*22f0*/  IADD3.X R31, PT, PT, RZ, R19, RZ, P1, !PT ;  /* 0x00000013ff1f7210 */ /* 0x000fe40000ffe4ff */
[----:B------:R-:W-:-:S03]  /*2300*/  ISETP.GE.AND P1, PT, R14, UR6, PT ;  /* 0x000000060e007c0c */ /* 0x000fc6000bf26270 */
[----:B------:R2:W5:Y:S10]  /*2310*/  LDG.E R38, desc[UR8][R30.64+0x4] ;  /* 0x000004081e267981 */ /* 0x000574000c1e1900 */
[----:B--2---:R-:W-:Y:S05]  /*2320*/  @!P1 BRA `(.L_x_52) ;  /* 0x0000000000189947 */ /* 0x004fea0003800000 */
[----:B------:R-:W-:-:S13]  /*2330*/  ISETP.GE.AND P1, PT, R14, UR5, PT ;  /* 0x000000050e007c0c */ /* 0x000fda000bf26270 */
[----:B------:R2:W5:Y:S04]  /*2340*/  @P1 LDG.E R14, desc[UR8][R26.64+0x4] ;  /* 0x000004081a0e1981 */ /* 0x000568000c1e1900 */
[----:B------:R2:W5:Y:S04]  /*2350*/  @P1 LDG.E R32, desc[UR8][R28.64+0x4] ;  /* 0x000004081c201981 */ /* 0x000568000c1e1900 */
[----:B------:R2:W5:Y:S04]  /*2360*/  @!P1 LDG.E R14, desc[UR8][R22.64+0x4] ;  /* 0x00000408160e9981 */ /* 0x000568000c1e1900 */
[----:B------:R2:W5:Y:S01]  /*2370*/  @!P1 LDG.E R32, desc[UR8][R24.64+0x4] ;  /* 0x0000040818209981 */ /* 0x000562000c1e1900 */
[----:B------:R-:W-:Y:S05]  /*2380*/  BRA `(.L_x_53) ;  /* 0x0000000000087947 */ /* 0x000fea0003800000 */
.L_x_52:
[----:B------:R3:W5:Y:S04]  /*2390*/  LDG.E R14, desc[UR8][R16.64+0x4] ;  /* 0x00000408100e7981 */ /* 0x000768000c1e1900 */
[----:B------:R3:W5:Y:S02]  /*23a0*/  LDG.E R32, desc[UR8][R20.64+0x4] ;  /* 0x0000040814207981 */ /* 0x000764000c1e1900 */
.L_x_53:
        /* <DEDUP_REMOVED lines=8> */
[----:B------:R-:W-:Y:S01]  /*2430*/  IADD3 R33, PT, PT, R33, 0x2, RZ ;  /* 0x0000000221217810 */ /* 0x000fe20007ffe0ff */
[----:B------:R0:W5:Y:S03]  /*2440*/  LDG.E R14, desc[UR8][R18.64+0x8] ;  /* 0x00000808120e7981 */ /* 0x000166000c1e1900 */
[----:B------:R-:W-:Y:S01]  /*2450*/  ISETP.GE.AND P1, PT, R33, UR6, PT ;  /* 0x0000000621007c0c */ /* 0x000fe2000bf26270 */
[----:B------:R0:W5:-:S12]  /*2460*/  LDG.E R32, desc[UR8][R30.64+0x8] ;  /* 0x000008081e207981 */ /* 0x000158000c1e1900 */
[----:B0-----:R-:W-:Y:S05]  /*2470*/  @!P1 BRA `(.L_x_54) ;  /* 0x0000000000189947 */ /* 0x001fea0003800000 */
[----:B------:R-:W-:-:S13]  /*2480*/  ISETP.GE.AND P1, PT, R33, UR5, PT ;  /* 0x0000000521007c0c */ /* 0x000fda000bf26270 */
[----:B---3--:R3:W5:Y:S04]  /*2490*/  @P1 LDG.E R16, desc[UR8][R26.64+0x8] ;  /* 0x000008081a101981 */ /* 0x008768000c1e1900 */
[----:B------:R3:W5:Y:S04]  /*24a0*/  @P1 LDG.E R20, desc[UR8][R28.64+0x8] ;  /* 0x000008081c141981 */ /* 0x000768000c1e1900 */
[----:B------:R3:W5:Y:S04]  /*24b0*/  @!P1 LDG.E R16, desc[UR8][R22.64+0x8] ;  /* 0x0000080816109981 */ /* 0x000768000c1e1900 */
[----:B------:R3:W5:Y:S01]  /*24c0*/  @!P1 LDG.E R20, desc[UR8][R24.64+0x8] ;  /* 0x0000080818149981 */ /* 0x000762000c1e1900 */
[----:B------:R-:W-:Y:S05]  /*24d0*/  BRA `(.L_x_55) ;  /* 0x0000000000087947 */ /* 0x000fea0003800000 */
.L_x_54:
[----:B---3--:R0:W5:Y:S04]  /*24e0*/  LDG.E R16, desc[UR8][R16.64+0x8] ;  /* 0x0000080810107981 */ /* 0x008168000c1e1900 */
[----:B------:R0:W5:Y:S02]  /*24f0*/  LDG.E R20, desc[UR8][R20.64+0x8] ;  /* 0x0000080814147981 */ /* 0x000164000c1e1900 */
.L_x_55:
[-C--:B0----5:R-:W-:Y:S01]  /*2500*/  FMUL R17, R32, R20.reuse ;  /* 0x0000001420117220 */ /* 0x0a1fe20000400000 */
[----:B------:R-:W-:-:S03]  /*2510*/  FMUL R21, R14, R20 ;  /* 0x000000140e157220 */ /* 0x000fc60000400000 */
[-C--:B------:R-:W-:Y:S01]  /*2520*/  FFMA R17, R14, R16.reuse, -R17 ;  /* 0x000000100e117223 */ /* 0x080fe20000000811 */
[----:B------:R-:W-:-:S04]  /*2530*/  FFMA R21, R32, R16, R21 ;  /* 0x0000001020157223 */ /* 0x000fc80000000015 */
[----:B------:R0:W-:Y:S04]  /*2540*/  STG.E desc[UR8][R18.64+0x8], R17 ;  /* 0x0000081112007986 */ /* 0x0001e8000c101908 */
[----:B------:R0:W-:Y:S02]  /*2550*/  STG.E desc[UR8][R30.64+0x8], R21 ;  /* 0x000008151e007986 */ /* 0x0001e4000c101908 */
.L_x_49:
[----:B------:R-:W5:Y:S01]  /*2560*/  LDC R14, c[0x0][0x3ac] ;  /* 0x0000eb00ff0e7b82 */ /* 0x000f620000000800 */
[----:B------:R-:W-:-:S06]  /*2570*/  UIADD3 UR4, UPT, UPT, UR4, 0x1, URZ ;  /* 0x0000000104047890 */ /* 0x000fcc000fffe0ff */
[----:B-----5:R-:W-:-:S13]  /*2580*/  ISETP.NE.AND P1, PT, R14, UR4, PT ;  /* 0x000000040e007c0c */ /* 0x020fda000bf25270 */
[----:B------:R-:W-:Y:S05]  /*2590*/  @!P1 EXIT ;  /* 0x000000000000994d */ /* 0x000fea0003800000 */
[----:B------:R-:W-:Y:S05]  /*25a0*/  BRA `(.L_x_56) ;  /* 0xfffffff4002c7947 */ /* 0x000fea000383ffff */
.L_x_38:
[----:B------:R-:W-:-:S05]  /*25b0*/  UMOV UR4, URZ ;  /* 0x000000ff00047c82 */ /* 0x000fca0008000000 */
.L_x_74:
[----:B--2---:R-:W2:Y:S01]  /*25c0*/  LDC R14, c[0x0][0x3b0] ;  /* 0x0000ec00ff0e7b82 */ /* 0x004ea20000000800 */
[----:B------:R-:W5:Y:S01]  /*25d0*/  LDCU.64 UR6, c[0x0][0x388] ;  /* 0x00007100ff0677ac */ /* 0x000f620008000a00 */
[----:B01-34-:R-:W-:Y:S01]  /*25e0*/  IADD3 R18, PT, PT, R0, -0x1, RZ ;  /* 0xffffffff00127810 */ /* 0x01bfe20007ffe0ff */
[----:B---3--:R-:W-:Y:S01]  /*25f0*/  HFMA2 R33, -RZ, RZ, 0, 0 ;  /* 0x00000000ff217431 */ /* 0x008fe200000001ff */
[----:B------:R-:W-:Y:S01]  /*2600*/  SHF.R.S32.HI R17, RZ, 0x1f, R15 ;  /* 0x0000001fff117819 */ /* 0x000fe2000001140f */
[----:B------:R-:W0:Y:S01]  /*2610*/  LDCU UR10, c[0x0][0x3ac] ;  /* 0x00007580ff0a77ac */ /* 0x000e220008000800 */
[----:B------:R-:W-:Y:S01]  /*2620*/  ISETP.GE.U32.AND P1, PT, R18, 0x3, PT ;  /* 0x000000031200780c */ /* 0x000fe20003f26070 */
[----:B--2---:R-:W-:Y:S01]  /*2630*/  IMAD R14, R14, UR4, RZ ;  /* 0x000000040e0e7c24 */ /* 0x004fe2000f8e02ff */
[----:B------:R-:W-:-:S04]  /*2640*/  UIADD3 UR4, UPT, UPT, UR4, 0x1, URZ ;  /* 0x0000000104047890 */ /* 0x000fc8000fffe0ff */
[----:B------:R-:W-:Y:S01]  /*2650*/  IADD3 R14, P0, PT, R14, R15, RZ ;  /* 0x0000000f0e0e7210 */ /* 0x000fe20007f1e0ff */
[----:B0-----:R-:W-:-:S03]  /*2660*/  UISETP.NE.AND UP0, UPT, UR4, UR10, UPT ;  /* 0x0000000a0400728c */ /* 0x001fc6000bf05270 */
[----:B------:R-:W-:Y:S02]  /*2670*/  IADD3.X R17, PT, PT, RZ, R17, RZ, P0, !PT ;  /* 0x00000011ff117210 */ /* 0x000fe400007fe4ff */
[----:B-----5:R-:W-:-:S04]  /*2680*/  LEA R16, P0, R14, UR6, 0x2 ;  /* 0x000000060e107c11 */ /* 0x020fc8000f8010ff */
[----:B------:R-:W-:Y:S01]  /*2690*/  LEA.HI.X R17, R14, UR7, R17, 0x2, P0 ;  /* 0x000000070e117c11 */ /* 0x000fe200080f1411 */
[----:B------:R-:W-:Y:S08]  /*26a0*/  @!P1 BRA `(.L_x_57) ;  /* 0x00000004006c9947 */ /* 0x000ff00003800000 */
[----:B------:R-:W-:Y:S01]  /*26b0*/  MOV R35, RZ ;  /* 0x000000ff00237202 */ /* 0x000fe20000000f00 */
[----:B------:R-:W0:Y:S01]  /*26c0*/  LDCU UR6, c[0x0][0x3c0] ;  /* 0x00007800ff0677ac */ /* 0x000e220008000800 */
[----:B------:R-:W-:-:S07]  /*26d0*/  LOP3.LUT R14, R0, 0x3ffffffc, RZ, 0xc0, !PT ;  /* 0x3ffffffc000e7812 */ /* 0x000fce00078ec0ff */
.L_x_66:
        /* <DEDUP_REMOVED lines=19> */
.L_x_58:
[----:B------:R1:W5:Y:S04]  /*2810*/  LDG.E R34, desc[UR8][R22.64] ;  /* 0x0000000816227981 */ /* 0x000368000c1e1900 */
[----:B------:R1:W5:Y:S02]  /*2820*/  LDG.E R36, desc[UR8][R24.64] ;  /* 0x0000000818247981 */ /* 0x000364000c1e1900 */
.L_x_59:
        /* <DEDUP_REMOVED lines=17> */
.L_x_60:
[----:B------:R4:W5:Y:S04]  /*2940*/  LDG.E R34, desc[UR8][R22.64+0x4] ;  /* 0x0000040816227981 */ /* 0x000968000c1e1900 */
[----:B------:R4:W5:Y:S02]  /*2950*/  LDG.E R36, desc[UR8][R24.64+0x4] ;  /* 0x0000040818247981 */ /* 0x000964000c1e1900 */
.L_x_61:
[-C--:B--2--5:R-:W-:Y:S01]  /*2960*/  FMUL R37, R40, R36.reuse ;  /* 0x0000002428257220 */ /* 0x0a4fe20000400000 */
        /* <DEDUP_REMOVED lines=16> */
.L_x_62:
[----:B------:R0:W5:Y:S04]  /*2a70*/  LDG.E R34, desc[UR8][R22.64+0x8] ;  /* 0x0000080816227981 */ /* 0x000168000c1e1900 */
[----:B------:R0:W5:Y:S02]  /*2a80*/  LDG.E R36, desc[UR8][R24.64+0x8] ;  /* 0x0000080818247981 */ /* 0x000164000c1e1900 */
.L_x_63:
        /* <DEDUP_REMOVED lines=17> */
.L_x_64:
[----:B01--4-:R0:W5:Y:S04]  /*2ba0*/  LDG.E R22, desc[UR8][R22.64+0xc] ;  /* 0x00000c0816167981 */ /* 0x013168000c1e1900 */
[----:B------:R0:W5:Y:S02]  /*2bb0*/  LDG.E R24, desc[UR8][R24.64+0xc] ;  /* 0x00000c0818187981 */ /* 0x000164000c1e1900 */
.L_x_65:
[----:B------:R-:W-:Y:S01]  /*2bc0*/  IADD3 R35, PT, PT, R35, 0x4, RZ ;  /* 0x0000000423237810 */ /* 0x000fe20007ffe0ff */
[-C--:B0----5:R-:W-:Y:S01]  /*2bd0*/  FMUL R23, R38, R24.reuse ;  /* 0x0000001826177220 */ /* 0x0a1fe20000400000 */
[C---:B------:R-:W-:Y:S02]  /*2be0*/  FMUL R25, R36.reuse, R24 ;  /* 0x0000001824197220 */ /* 0x040fe40000400000 */
[----:B------:R-:W-:Y:S01]  /*2bf0*/  ISETP.NE.AND P0, PT, R35, R14, PT ;  /* 0x0000000e2300720c */ /* 0x000fe20003f05270 */
[-C--:B------:R-:W-:Y:S01]  /*2c00*/  FFMA R23, R36, R22.reuse, R23 ;  /* 0x0000001624177223 */ /* 0x080fe20000000017 */
[----:B------:R-:W-:-:S04]  /*2c10*/  FFMA R25, R38, R22, -R25 ;  /* 0x0000001626197223 */ /* 0x000fc80000000819 */
[----:B------:R4:W-:Y:S04]  /*2c20*/  STG.E desc[UR8][R18.64+0xc], R23 ;  /* 0x00000c1712007986 */ /* 0x0009e8000c101908 */
[----:B------:R4:W-:Y:S03]  /*2c30*/  STG.E desc[UR8][R20.64+0xc], R25 ;  /* 0x00000c1914007986 */ /* 0x0009e6000c101908 */
[----:B------:R-:W-:Y:S05]  /*2c40*/  @P0 BRA `(.L_x_66) ;  /* 0xfffffff800a40947 */ /* 0x000fea000383ffff */
[----:B-1-3--:R-:W-:-:S07]  /*2c50*/  MOV R33, R14 ;  /* 0x0000000e00217202 */ /* 0x00afce0000000f00 */
.L_x_57:
[----:B------:R-:W-:-:S04]  /*2c60*/  LOP3.LUT R34, R0, 0x3, RZ, 0xc0, !PT ;  /* 0x0000000300227812 */ /* 0x000fc800078ec0ff */
[----:B------:R-:W-:-:S13]  /*2c70*/  ISETP.NE.AND P0, PT, R34, RZ, PT ;  /* 0x000000ff2200720c */ /* 0x000fda0003f05270 */
[----:B------:R-:W-:Y:S05]  /*2c80*/  @!P0 BRA `(.L_x_67) ;  /* 0x0000000400208947 */ /* 0x000fea0003800000 */
[----:B------:R-:W0:Y:S01]  /*2c90*/  LDCU UR6, c[0x0][0x3c0] ;  /* 0x00007800ff0677ac */ /* 0x000e220008000800 */
[----:B------:R-:W-:Y:S01]  /*2ca0*/  IADD3 R31, PT, PT, R0, R33, RZ ;  /* 0x00000021001f7210 */ /* 0x000fe20007ffe0ff */
[----:B--2-4-:R-:W-:-:S04]  /*2cb0*/  IMAD.WIDE.U32 R18, R33, 0x4, R16 ;  /* 0x0000000421127825 */ /* 0x014fc800078e0010 */
[----:B------:R-:W-:Y:S01]  /*2cc0*/  IMAD.WIDE.U32 R30, R31, 0x4, R16 ;  /* 0x000000041f1e7825 */ /* 0x000fe200078e0010 */
[----:B------:R1:W5:Y:S04]  /*2cd0*/  LDG.E R36, desc[UR8][R18.64] ;  /* 0x0000000812247981 */ /* 0x000368000c1e1900 */
[----:B------:R1:W5:Y:S01]  /*2ce0*/  LDG.E R38, desc[UR8][R30.64] ;  /* 0x000000081e267981 */ /* 0x000362000c1e1900 */
[----:B------:R-:W-:-:S04]  /*2cf0*/  IMAD.WIDE.U32 R16, R33, 0x4, R12 ;  /* 0x0000000421107825 */ /* 0x000fc800078e000c */
[C---:B------:R-:W-:Y:S01]  /*2d00*/  IMAD.WIDE.U32 R20, R33.reuse, 0x4, R10 ;  /* 0x0000000421147825 */ /* 0x040fe200078e000a */
[----:B0-----:R-:W-:-:S03]  /*2d10*/  ISETP.GE.AND P0, PT, R33, UR6, PT ;  /* 0x0000000621007c0c */ /* 0x001fc6000bf06270 */
[----:B------:R-:W-:-:S04]  /*2d20*/  IMAD.WIDE.U32 R22, R33, 0x4, R8 ;  /* 0x0000000421167825 */ /* 0x000fc800078e0008 */
[----:B------:R-:W-:-:S04]  /*2d30*/  IMAD.WIDE.U32 R24, R33, 0x4, R4 ;  /* 0x0000000421187825 */ /* 0x000fc800078e0004 */
[----:B------:R-:W-:-:S04]  /*2d40*/  IMAD.WIDE.U32 R26, R33, 0x4, R6 ;  /* 0x00000004211a7825 */ /* 0x000fc800078e0006 */
[----:B------:R-:W-:Y:S01]  /*2d50*/  IMAD.WIDE.U32 R28, R33, 0x4, R2 ;  /* 0x00000004211c7825 */ /* 0x000fe200078e0002 */
[----:B-1----:R-:W-:Y:S06]  /*2d60*/  @!P0 BRA `(.L_x_68) ;  /* 0x0000000000188947 */ /* 0x002fec0003800000 */
[----:B------:R-:W-:-:S13]  /*2d70*/  ISETP.GE.AND P0, PT, R33, UR5, PT ;  /* 0x0000000521007c0c */ /* 0x000fda000bf06270 */
[----:B------:R1:W5:Y:S04]  /*2d80*/  @P0 LDG.E R14, desc[UR8][R26.64] ;  /* 0x000000081a0e0981 */ /* 0x000368000c1e1900 */
[----:B------:R1:W5:Y:S04]  /*2d90*/  @P0 LDG.E R32, desc[UR8][R28.64] ;  /* 0x000000081c200981 */ /* 0x000368000c1e1900 */
[----:B------:R1:W5:Y:S04]  /*2da0*/  @!P0 LDG.E R14, desc[UR8][R22.64] ;  /* 0x00000008160e8981 */ /* 0x000368000c1e1900 */
[----:B------:R1:W5:Y:S01]  /*2db0*/  @!P0 LDG.E R32, desc[UR8][R24.64] ;  /* 0x0000000818208981 */ /* 0x000362000c1e1900 */
[----:B------:R-:W-:Y:S05]  /*2dc0*/  BRA `(.L_x_69) ;  /* 0x0000000000087947 */ /* 0x000fea0003800000 */
.L_x_68:
[----:B------:R0:W5:Y:S04]  /*2dd0*/  LDG.E R14, desc[UR8][R16.64] ;  /* 0x00000008100e7981 */ /* 0x000168000c1e1900 */
[----:B------:R0:W5:Y:S02]  /*2de0*/  LDG.E R32, desc[UR8][R20.64] ;  /* 0x0000000814207981 */ /* 0x000164000c1e1900 */
.L_x_69:
[----:B------:R-:W-:Y:S01]  /*2df0*/  ISETP.NE.AND P0, PT, R34, 0x1, PT ;  /* 0x000000012200780c */ /* 0x000fe20003f05270 */
[-C--:B-----5:R-:W-:Y:S01]  /*2e00*/  FMUL R35, R38, R32.reuse ;  /* 0x0000002026237220 */ /* 0x0a0fe20000400000 */
[----:B------:R-:W-:-:S03]  /*2e10*/  FMUL R37, R36, R32 ;  /* 0x0000002024257220 */ /* 0x000fc60000400000 */
[-C--:B------:R-:W-:Y:S01]  /*2e20*/  FFMA R35, R36, R14.reuse, R35 ;  /* 0x0000000e24237223 */ /* 0x080fe20000000023 */
[----:B------:R-:W-:-:S04]  /*2e30*/  FFMA R37, R38, R14, -R37 ;  /* 0x0000000e26257223 */ /* 0x000fc80000000825 */
        /* <DEDUP_REMOVED lines=16> */
.L_x_70:
[----:B------:R3:W5:Y:S04]  /*2f40*/  LDG.E R14, desc[UR8][R16.64+0x4] ;  /* 0x00000408100e7981 */ /* 0x000768000c1e1900 */
[----:B------:R3:W5:Y:S02]  /*2f50*/  LDG.E R32, desc[UR8][R20.64+0x4] ;  /* 0x0000040814207981 */ /* 0x000764000c1e1900 */
.L_x_71:
        /* <DEDUP_REMOVED lines=19> */
.L_x_72:
[----:B---3--:R0:W5:Y:S04]  /*3090*/  LDG.E R16, desc[UR8][R16.64+0x8] ;  /* 0x0000080810107981 */ /* 0x008168000c1e1900 */
[----:B------:R0:W5:Y:S02]  /*30a0*/  LDG.E R20, desc[UR8][R20.64+0x8] ;  /* 0x0000080814147981 */ /* 0x000164000c1e1900 */
.L_x_73:
[-C--:B0----5:R-:W-:Y:S01]  /*30b0*/  FMUL R17, R32, R20.reuse ;  /* 0x0000001420117220 */ /* 0x0a1fe20000400000 */
[----:B------:R-:W-:-:S03]  /*30c0*/  FMUL R21, R14, R20 ;  /* 0x000000140e157220 */ /* 0x000fc60000400000 */
[-C--:B------:R-:W-:Y:S01]  /*30d0*/  FFMA R17, R14, R16.reuse, R17 ;  /* 0x000000100e117223 */ /* 0x080fe20000000011 */
[----:B------:R-:W-:-:S04]  /*30e0*/  FFMA R21, R32, R16, -R21 ;  /* 0x0000001020157223 */ /* 0x000fc80000000815 */
[----:B------:R0:W-:Y:S04]  /*30f0*/  STG.E desc[UR8][R18.64+0x8], R17 ;  /* 0x0000081112007986 */ /* 0x0001e8000c101908 */
[----:B------:R0:W-:Y:S02]  /*3100*/  STG.E desc[UR8][R30.64+0x8], R21 ;  /* 0x000008151e007986 */ /* 0x0001e4000c101908 */
.L_x_67:
[----:B------:R-:W-:Y:S05]  /*3110*/  BRA.U UP0, `(.L_x_74) ;  /* 0xfffffff500287547 */ /* 0x000fea000b83ffff */
[----:B------:R-:W-:Y:S05]  /*3120*/  EXIT ;  /* 0x000000000000794d */ /* 0x000fea0003800000 */
.L_x_75:
[----:B------:R-:W-:-:S00]  /*3130*/  BRA `(.L_x_75) ;  /* 0xfffffffc00fc7947 */ /* 0x000fc0000383ffff */
[----:B------:R-:W-:-:S00]  /*3140*/  NOP ;  /* 0x0000000000007918 */ /* 0x000fc00000000000 */
        /* <DEDUP_REMOVED lines=11> */
.L_x_76:


//--------------------- .nv.shared.reserved.0     --------------------------
	.section	.nv.shared.reserved.0,"aw",@nobits
	.weak		__nv_reservedSMEM_offset_0_alias
	.size		__nv_reservedSMEM_offset_0_alias, 0, 64
	.other		__nv_reservedSMEM_offset_0_alias,@"STO_CUDA_RESERVED_SHARED STV_DEFAULT"
__nv_reservedSMEM_offset_0_alias:
	.zero		0
	.zero		64


//--------------------- .nv.constant0.qwen2vl_mrope_kernel --------------------------
	.section	.nv.constant0.qwen2vl_mrope_kernel,"a",@progbits
	.sectionflags	@""
	.align	4
.nv.constant0.qwen2vl_mrope_kernel:
	.zero		969


//--------------------- SYMBOLS --------------------------

	.type		.nv.reservedSmem.offset0,@object
	.size		.nv.reservedSmem.offset0,0x4
